//
// Generated by NVIDIA NVVM Compiler
//
// Compiler Build ID: CL-36424714
// Cuda compilation tools, release 13.0, V13.0.88
// Based on NVVM 20.0.0
//

.version 9.0
.target sm_100
.address_size 64

	// .globl	_Z13relu_backwardPfS_S_jj

.visible .entry _Z13relu_backwardPfS_S_jj(
	.param .u64 .ptr .align 1 _Z13relu_backwardPfS_S_jj_param_0,
	.param .u64 .ptr .align 1 _Z13relu_backwardPfS_S_jj_param_1,
	.param .u64 .ptr .align 1 _Z13relu_backwardPfS_S_jj_param_2,
	.param .u32 _Z13relu_backwardPfS_S_jj_param_3,
	.param .u32 _Z13relu_backwardPfS_S_jj_param_4
)
{
	.reg .pred 	%p<5>;
	.reg .b32 	%r<14>;
	.reg .b32 	%f<6>;
	.reg .b64 	%rd<13>;

	ld.param.u64 	%rd1, [_Z13relu_backwardPfS_S_jj_param_0];
	ld.param.u64 	%rd2, [_Z13relu_backwardPfS_S_jj_param_1];
	ld.param.u64 	%rd3, [_Z13relu_backwardPfS_S_jj_param_2];
	ld.param.u32 	%r5, [_Z13relu_backwardPfS_S_jj_param_3];
	ld.param.u32 	%r4, [_Z13relu_backwardPfS_S_jj_param_4];
	mov.u32 	%r7, %ctaid.x;
	mov.u32 	%r8, %ntid.x;
	mov.u32 	%r9, %tid.x;
	mad.lo.s32 	%r1, %r7, %r8, %r9;
	mov.u32 	%r10, %ctaid.y;
	mov.u32 	%r11, %ntid.y;
	mov.u32 	%r12, %tid.y;
	mad.lo.s32 	%r13, %r10, %r11, %r12;
	setp.ge.u32 	%p1, %r1, %r4;
	setp.ge.u32 	%p2, %r13, %r5;
	or.pred  	%p3, %p1, %p2;
	@%p3 bra 	$L__BB0_4;
	cvta.to.global.u64 	%rd4, %rd1;
	mad.lo.s32 	%r3, %r4, %r13, %r1;
	mul.wide.u32 	%rd5, %r3, 4;
	add.s64 	%rd6, %rd4, %rd5;
	ld.global.f32 	%f4, [%rd6];
	setp.leu.f32 	%p4, %f4, 0f00000000;
	mov.f32 	%f5, 0f00000000;
	@%p4 bra 	$L__BB0_3;
	cvta.to.global.u64 	%rd7, %rd2;
	add.s64 	%rd9, %rd7, %rd5;
	ld.global.f32 	%f5, [%rd9];
$L__BB0_3:
	cvta.to.global.u64 	%rd10, %rd3;
	add.s64 	%rd12, %rd10, %rd5;
	st.global.f32 	[%rd12], %f5;
$L__BB0_4:
	ret;

}
	// .globl	_Z13mat_mul_naivePKfS0_Pfjjjbb
.visible .entry _Z13mat_mul_naivePKfS0_Pfjjjbb(
	.param .u64 .ptr .align 1 _Z13mat_mul_naivePKfS0_Pfjjjbb_param_0,
	.param .u64 .ptr .align 1 _Z13mat_mul_naivePKfS0_Pfjjjbb_param_1,
	.param .u64 .ptr .align 1 _Z13mat_mul_naivePKfS0_Pfjjjbb_param_2,
	.param .u32 _Z13mat_mul_naivePKfS0_Pfjjjbb_param_3,
	.param .u32 _Z13mat_mul_naivePKfS0_Pfjjjbb_param_4,
	.param .u32 _Z13mat_mul_naivePKfS0_Pfjjjbb_param_5,
	.param .u8 _Z13mat_mul_naivePKfS0_Pfjjjbb_param_6,
	.param .u8 _Z13mat_mul_naivePKfS0_Pfjjjbb_param_7
)
{
	.reg .pred 	%p<40>;
	.reg .b16 	%rs<3>;
	.reg .b32 	%r<328>;
	.reg .b32 	%f<260>;
	.reg .b64 	%rd<250>;

	ld.param.u64 	%rd4, [_Z13mat_mul_naivePKfS0_Pfjjjbb_param_0];
	ld.param.u64 	%rd5, [_Z13mat_mul_naivePKfS0_Pfjjjbb_param_1];
	ld.param.u32 	%r159, [_Z13mat_mul_naivePKfS0_Pfjjjbb_param_3];
	ld.param.u32 	%r160, [_Z13mat_mul_naivePKfS0_Pfjjjbb_param_4];
	ld.param.u32 	%r162, [_Z13mat_mul_naivePKfS0_Pfjjjbb_param_5];
	ld.param.s8 	%rs1, [_Z13mat_mul_naivePKfS0_Pfjjjbb_param_6];
	ld.param.s8 	%rs2, [_Z13mat_mul_naivePKfS0_Pfjjjbb_param_7];
	cvta.to.global.u64 	%rd1, %rd5;
	cvta.to.global.u64 	%rd2, %rd4;
	mov.u32 	%r163, %ctaid.x;
	mov.u32 	%r164, %ntid.x;
	mul.lo.s32 	%r1, %r163, %r164;
	mov.u32 	%r2, %tid.x;
	add.s32 	%r3, %r1, %r2;
	mov.u32 	%r165, %ctaid.y;
	mov.u32 	%r166, %ntid.y;
	mul.lo.s32 	%r4, %r165, %r166;
	mov.u32 	%r5, %tid.y;
	add.s32 	%r167, %r4, %r5;
	setp.ge.u32 	%p1, %r3, %r159;
	setp.ge.u32 	%p2, %r167, %r162;
	or.pred  	%p3, %p1, %p2;
	@%p3 bra 	$L__BB1_50;
	setp.eq.s32 	%p4, %r160, 0;
	mov.f32 	%f259, 0f00000000;
	@%p4 bra 	$L__BB1_49;
	setp.ne.s16 	%p5, %rs1, 0;
	mul.lo.s32 	%r7, %r160, %r3;
	mul.lo.s32 	%r8, %r160, %r167;
	@%p5 bra 	$L__BB1_26;
	setp.ne.s16 	%p23, %rs2, 0;
	@%p23 bra 	$L__BB1_15;
	and.b32  	%r9, %r160, 7;
	setp.lt.u32 	%p32, %r160, 8;
	mov.f32 	%f259, 0f00000000;
	mov.b32 	%r287, 0;
	@%p32 bra 	$L__BB1_7;
	and.b32  	%r287, %r160, -8;
	neg.s32 	%r285, %r287;
	add.s32 	%r250, %r5, %r162;
	add.s32 	%r284, %r250, %r4;
	shl.b32 	%r13, %r162, 3;
	shl.b32 	%r251, %r162, 1;
	add.s32 	%r283, %r167, %r251;
	mad.lo.s32 	%r282, %r162, 3, %r167;
	shl.b32 	%r252, %r162, 2;
	add.s32 	%r281, %r167, %r252;
	mad.lo.s32 	%r280, %r162, 5, %r167;
	mad.lo.s32 	%r279, %r162, 6, %r167;
	mad.lo.s32 	%r278, %r162, 7, %r167;
	add.s32 	%r276, %r7, 3;
	mov.f32 	%f259, 0f00000000;
	mov.u32 	%r277, %r167;
$L__BB1_6:
	.pragma "nounroll";
	add.s32 	%r253, %r276, -3;
	mul.wide.u32 	%rd186, %r253, 4;
	add.s64 	%rd187, %rd2, %rd186;
	ld.global.f32 	%f188, [%rd187];
	mul.wide.u32 	%rd188, %r277, 4;
	add.s64 	%rd189, %rd1, %rd188;
	ld.global.f32 	%f189, [%rd189];
	fma.rn.f32 	%f190, %f188, %f189, %f259;
	add.s32 	%r254, %r276, -2;
	mul.wide.u32 	%rd190, %r254, 4;
	add.s64 	%rd191, %rd2, %rd190;
	ld.global.f32 	%f191, [%rd191];
	mul.wide.u32 	%rd192, %r284, 4;
	add.s64 	%rd193, %rd1, %rd192;
	ld.global.f32 	%f192, [%rd193];
	fma.rn.f32 	%f193, %f191, %f192, %f190;
	add.s32 	%r255, %r276, -1;
	mul.wide.u32 	%rd194, %r255, 4;
	add.s64 	%rd195, %rd2, %rd194;
	ld.global.f32 	%f194, [%rd195];
	mul.wide.u32 	%rd196, %r283, 4;
	add.s64 	%rd197, %rd1, %rd196;
	ld.global.f32 	%f195, [%rd197];
	fma.rn.f32 	%f196, %f194, %f195, %f193;
	add.s32 	%r256, %r276, 4;
	mul.wide.u32 	%rd198, %r276, 4;
	add.s64 	%rd199, %rd2, %rd198;
	ld.global.f32 	%f197, [%rd199];
	mul.wide.u32 	%rd200, %r282, 4;
	add.s64 	%rd201, %rd1, %rd200;
	ld.global.f32 	%f198, [%rd201];
	fma.rn.f32 	%f199, %f197, %f198, %f196;
	add.s32 	%r257, %r276, 1;
	mul.wide.u32 	%rd202, %r257, 4;
	add.s64 	%rd203, %rd2, %rd202;
	ld.global.f32 	%f200, [%rd203];
	mul.wide.u32 	%rd204, %r281, 4;
	add.s64 	%rd205, %rd1, %rd204;
	ld.global.f32 	%f201, [%rd205];
	fma.rn.f32 	%f202, %f200, %f201, %f199;
	add.s32 	%r258, %r276, 2;
	mul.wide.u32 	%rd206, %r258, 4;
	add.s64 	%rd207, %rd2, %rd206;
	ld.global.f32 	%f203, [%rd207];
	mul.wide.u32 	%rd208, %r280, 4;
	add.s64 	%rd209, %rd1, %rd208;
	ld.global.f32 	%f204, [%rd209];
	fma.rn.f32 	%f205, %f203, %f204, %f202;
	add.s32 	%r259, %r276, 3;
	mul.wide.u32 	%rd210, %r259, 4;
	add.s64 	%rd211, %rd2, %rd210;
	ld.global.f32 	%f206, [%rd211];
	mul.wide.u32 	%rd212, %r279, 4;
	add.s64 	%rd213, %rd1, %rd212;
	ld.global.f32 	%f207, [%rd213];
	fma.rn.f32 	%f208, %f206, %f207, %f205;
	mul.wide.u32 	%rd214, %r256, 4;
	add.s64 	%rd215, %rd2, %rd214;
	ld.global.f32 	%f209, [%rd215];
	mul.wide.u32 	%rd216, %r278, 4;
	add.s64 	%rd217, %rd1, %rd216;
	ld.global.f32 	%f210, [%rd217];
	fma.rn.f32 	%f259, %f209, %f210, %f208;
	add.s32 	%r285, %r285, 8;
	add.s32 	%r284, %r284, %r13;
	add.s32 	%r283, %r283, %r13;
	add.s32 	%r282, %r282, %r13;
	add.s32 	%r281, %r281, %r13;
	add.s32 	%r280, %r280, %r13;
	add.s32 	%r279, %r279, %r13;
	add.s32 	%r278, %r278, %r13;
	add.s32 	%r277, %r277, %r13;
	add.s32 	%r276, %r276, 8;
	setp.ne.s32 	%p33, %r285, 0;
	@%p33 bra 	$L__BB1_6;
$L__BB1_7:
	setp.eq.s32 	%p34, %r9, 0;
	@%p34 bra 	$L__BB1_49;
	and.b32  	%r42, %r160, 3;
	setp.lt.u32 	%p35, %r9, 4;
	@%p35 bra 	$L__BB1_10;
	add.s32 	%r260, %r287, %r7;
	mul.wide.u32 	%rd218, %r260, 4;
	add.s64 	%rd219, %rd2, %rd218;
	ld.global.f32 	%f212, [%rd219];
	mad.lo.s32 	%r261, %r287, %r162, %r167;
	mul.wide.u32 	%rd220, %r261, 4;
	add.s64 	%rd221, %rd1, %rd220;
	ld.global.f32 	%f213, [%rd221];
	fma.rn.f32 	%f214, %f212, %f213, %f259;
	add.s32 	%r262, %r260, 1;
	mul.wide.u32 	%rd222, %r262, 4;
	add.s64 	%rd223, %rd2, %rd222;
	ld.global.f32 	%f215, [%rd223];
	add.s32 	%r263, %r261, %r162;
	mul.wide.u32 	%rd224, %r263, 4;
	add.s64 	%rd225, %rd1, %rd224;
	ld.global.f32 	%f216, [%rd225];
	fma.rn.f32 	%f217, %f215, %f216, %f214;
	add.s32 	%r264, %r260, 2;
	mul.wide.u32 	%rd226, %r264, 4;
	add.s64 	%rd227, %rd2, %rd226;
	ld.global.f32 	%f218, [%rd227];
	add.s32 	%r265, %r263, %r162;
	mul.wide.u32 	%rd228, %r265, 4;
	add.s64 	%rd229, %rd1, %rd228;
	ld.global.f32 	%f219, [%rd229];
	fma.rn.f32 	%f220, %f218, %f219, %f217;
	add.s32 	%r266, %r260, 3;
	mul.wide.u32 	%rd230, %r266, 4;
	add.s64 	%rd231, %rd2, %rd230;
	ld.global.f32 	%f221, [%rd231];
	add.s32 	%r267, %r265, %r162;
	mul.wide.u32 	%rd232, %r267, 4;
	add.s64 	%rd233, %rd1, %rd232;
	ld.global.f32 	%f222, [%rd233];
	fma.rn.f32 	%f259, %f221, %f222, %f220;
	add.s32 	%r287, %r287, 4;
$L__BB1_10:
	setp.eq.s32 	%p36, %r42, 0;
	@%p36 bra 	$L__BB1_49;
	setp.eq.s32 	%p37, %r42, 1;
	@%p37 bra 	$L__BB1_13;
	add.s32 	%r268, %r287, %r7;
	mul.wide.u32 	%rd234, %r268, 4;
	add.s64 	%rd235, %rd2, %rd234;
	ld.global.f32 	%f224, [%rd235];
	mad.lo.s32 	%r269, %r287, %r162, %r167;
	mul.wide.u32 	%rd236, %r269, 4;
	add.s64 	%rd237, %rd1, %rd236;
	ld.global.f32 	%f225, [%rd237];
	fma.rn.f32 	%f226, %f224, %f225, %f259;
	add.s32 	%r270, %r268, 1;
	mul.wide.u32 	%rd238, %r270, 4;
	add.s64 	%rd239, %rd2, %rd238;
	ld.global.f32 	%f227, [%rd239];
	add.s32 	%r271, %r269, %r162;
	mul.wide.u32 	%rd240, %r271, 4;
	add.s64 	%rd241, %rd1, %rd240;
	ld.global.f32 	%f228, [%rd241];
	fma.rn.f32 	%f259, %f227, %f228, %f226;
	add.s32 	%r287, %r287, 2;
$L__BB1_13:
	and.b32  	%r272, %r160, 1;
	setp.eq.b32 	%p38, %r272, 1;
	not.pred 	%p39, %p38;
	@%p39 bra 	$L__BB1_49;
	add.s32 	%r273, %r287, %r7;
	mul.wide.u32 	%rd242, %r273, 4;
	add.s64 	%rd243, %rd2, %rd242;
	ld.global.f32 	%f229, [%rd243];
	mad.lo.s32 	%r274, %r287, %r162, %r167;
	mul.wide.u32 	%rd244, %r274, 4;
	add.s64 	%rd245, %rd1, %rd244;
	ld.global.f32 	%f230, [%rd245];
	fma.rn.f32 	%f259, %f229, %f230, %f259;
	bra.uni 	$L__BB1_49;
$L__BB1_15:
	and.b32  	%r47, %r160, 7;
	setp.lt.u32 	%p24, %r160, 8;
	mov.f32 	%f259, 0f00000000;
	mov.b32 	%r293, 0;
	@%p24 bra 	$L__BB1_18;
	and.b32  	%r293, %r160, -8;
	neg.s32 	%r291, %r293;
	add.s32 	%r290, %r8, 3;
	add.s32 	%r289, %r7, 3;
	mov.f32 	%f259, 0f00000000;
$L__BB1_17:
	.pragma "nounroll";
	add.s32 	%r220, %r289, -3;
	mul.wide.u32 	%rd126, %r220, 4;
	add.s64 	%rd127, %rd2, %rd126;
	ld.global.f32 	%f142, [%rd127];
	add.s32 	%r221, %r290, -3;
	mul.wide.u32 	%rd128, %r221, 4;
	add.s64 	%rd129, %rd1, %rd128;
	ld.global.f32 	%f143, [%rd129];
	fma.rn.f32 	%f144, %f142, %f143, %f259;
	add.s32 	%r222, %r289, -2;
	mul.wide.u32 	%rd130, %r222, 4;
	add.s64 	%rd131, %rd2, %rd130;
	ld.global.f32 	%f145, [%rd131];
	add.s32 	%r223, %r290, -2;
	mul.wide.u32 	%rd132, %r223, 4;
	add.s64 	%rd133, %rd1, %rd132;
	ld.global.f32 	%f146, [%rd133];
	fma.rn.f32 	%f147, %f145, %f146, %f144;
	add.s32 	%r224, %r289, -1;
	mul.wide.u32 	%rd134, %r224, 4;
	add.s64 	%rd135, %rd2, %rd134;
	ld.global.f32 	%f148, [%rd135];
	add.s32 	%r225, %r290, -1;
	mul.wide.u32 	%rd136, %r225, 4;
	add.s64 	%rd137, %rd1, %rd136;
	ld.global.f32 	%f149, [%rd137];
	fma.rn.f32 	%f150, %f148, %f149, %f147;
	add.s32 	%r226, %r289, 4;
	mul.wide.u32 	%rd138, %r289, 4;
	add.s64 	%rd139, %rd2, %rd138;
	ld.global.f32 	%f151, [%rd139];
	add.s32 	%r227, %r290, 4;
	mul.wide.u32 	%rd140, %r290, 4;
	add.s64 	%rd141, %rd1, %rd140;
	ld.global.f32 	%f152, [%rd141];
	fma.rn.f32 	%f153, %f151, %f152, %f150;
	add.s32 	%r228, %r289, 1;
	mul.wide.u32 	%rd142, %r228, 4;
	add.s64 	%rd143, %rd2, %rd142;
	ld.global.f32 	%f154, [%rd143];
	add.s32 	%r229, %r290, 1;
	mul.wide.u32 	%rd144, %r229, 4;
	add.s64 	%rd145, %rd1, %rd144;
	ld.global.f32 	%f155, [%rd145];
	fma.rn.f32 	%f156, %f154, %f155, %f153;
	add.s32 	%r230, %r289, 2;
	mul.wide.u32 	%rd146, %r230, 4;
	add.s64 	%rd147, %rd2, %rd146;
	ld.global.f32 	%f157, [%rd147];
	add.s32 	%r231, %r290, 2;
	mul.wide.u32 	%rd148, %r231, 4;
	add.s64 	%rd149, %rd1, %rd148;
	ld.global.f32 	%f158, [%rd149];
	fma.rn.f32 	%f159, %f157, %f158, %f156;
	add.s32 	%r232, %r289, 3;
	mul.wide.u32 	%rd150, %r232, 4;
	add.s64 	%rd151, %rd2, %rd150;
	ld.global.f32 	%f160, [%rd151];
	add.s32 	%r233, %r290, 3;
	mul.wide.u32 	%rd152, %r233, 4;
	add.s64 	%rd153, %rd1, %rd152;
	ld.global.f32 	%f161, [%rd153];
	fma.rn.f32 	%f162, %f160, %f161, %f159;
	mul.wide.u32 	%rd154, %r226, 4;
	add.s64 	%rd155, %rd2, %rd154;
	ld.global.f32 	%f163, [%rd155];
	mul.wide.u32 	%rd156, %r227, 4;
	add.s64 	%rd157, %rd1, %rd156;
	ld.global.f32 	%f164, [%rd157];
	fma.rn.f32 	%f259, %f163, %f164, %f162;
	add.s32 	%r291, %r291, 8;
	add.s32 	%r290, %r290, 8;
	add.s32 	%r289, %r289, 8;
	setp.ne.s32 	%p25, %r291, 0;
	@%p25 bra 	$L__BB1_17;
$L__BB1_18:
	setp.eq.s32 	%p26, %r47, 0;
	@%p26 bra 	$L__BB1_49;
	and.b32  	%r59, %r160, 3;
	setp.lt.u32 	%p27, %r47, 4;
	@%p27 bra 	$L__BB1_21;
	add.s32 	%r234, %r293, %r7;
	mul.wide.u32 	%rd158, %r234, 4;
	add.s64 	%rd159, %rd2, %rd158;
	ld.global.f32 	%f166, [%rd159];
	add.s32 	%r235, %r293, %r8;
	mul.wide.u32 	%rd160, %r235, 4;
	add.s64 	%rd161, %rd1, %rd160;
	ld.global.f32 	%f167, [%rd161];
	fma.rn.f32 	%f168, %f166, %f167, %f259;
	add.s32 	%r236, %r234, 1;
	mul.wide.u32 	%rd162, %r236, 4;
	add.s64 	%rd163, %rd2, %rd162;
	ld.global.f32 	%f169, [%rd163];
	add.s32 	%r237, %r235, 1;
	mul.wide.u32 	%rd164, %r237, 4;
	add.s64 	%rd165, %rd1, %rd164;
	ld.global.f32 	%f170, [%rd165];
	fma.rn.f32 	%f171, %f169, %f170, %f168;
	add.s32 	%r238, %r234, 2;
	mul.wide.u32 	%rd166, %r238, 4;
	add.s64 	%rd167, %rd2, %rd166;
	ld.global.f32 	%f172, [%rd167];
	add.s32 	%r239, %r235, 2;
	mul.wide.u32 	%rd168, %r239, 4;
	add.s64 	%rd169, %rd1, %rd168;
	ld.global.f32 	%f173, [%rd169];
	fma.rn.f32 	%f174, %f172, %f173, %f171;
	add.s32 	%r240, %r234, 3;
	mul.wide.u32 	%rd170, %r240, 4;
	add.s64 	%rd171, %rd2, %rd170;
	ld.global.f32 	%f175, [%rd171];
	add.s32 	%r241, %r235, 3;
	mul.wide.u32 	%rd172, %r241, 4;
	add.s64 	%rd173, %rd1, %rd172;
	ld.global.f32 	%f176, [%rd173];
	fma.rn.f32 	%f259, %f175, %f176, %f174;
	add.s32 	%r293, %r293, 4;
$L__BB1_21:
	setp.eq.s32 	%p28, %r59, 0;
	@%p28 bra 	$L__BB1_49;
	setp.eq.s32 	%p29, %r59, 1;
	@%p29 bra 	$L__BB1_24;
	add.s32 	%r242, %r293, %r7;
	mul.wide.u32 	%rd174, %r242, 4;
	add.s64 	%rd175, %rd2, %rd174;
	ld.global.f32 	%f178, [%rd175];
	add.s32 	%r243, %r293, %r8;
	mul.wide.u32 	%rd176, %r243, 4;
	add.s64 	%rd177, %rd1, %rd176;
	ld.global.f32 	%f179, [%rd177];
	fma.rn.f32 	%f180, %f178, %f179, %f259;
	add.s32 	%r244, %r242, 1;
	mul.wide.u32 	%rd178, %r244, 4;
	add.s64 	%rd179, %rd2, %rd178;
	ld.global.f32 	%f181, [%rd179];
	add.s32 	%r245, %r243, 1;
	mul.wide.u32 	%rd180, %r245, 4;
	add.s64 	%rd181, %rd1, %rd180;
	ld.global.f32 	%f182, [%rd181];
	fma.rn.f32 	%f259, %f181, %f182, %f180;
	add.s32 	%r293, %r293, 2;
$L__BB1_24:
	and.b32  	%r246, %r160, 1;
	setp.eq.b32 	%p30, %r246, 1;
	not.pred 	%p31, %p30;
	@%p31 bra 	$L__BB1_49;
	add.s32 	%r247, %r293, %r7;
	mul.wide.u32 	%rd182, %r247, 4;
	add.s64 	%rd183, %rd2, %rd182;
	ld.global.f32 	%f183, [%rd183];
	add.s32 	%r248, %r293, %r8;
	mul.wide.u32 	%rd184, %r248, 4;
	add.s64 	%rd185, %rd1, %rd184;
	ld.global.f32 	%f184, [%rd185];
	fma.rn.f32 	%f259, %f183, %f184, %f259;
	bra.uni 	$L__BB1_49;
$L__BB1_26:
	setp.ne.s16 	%p6, %rs2, 0;
	@%p6 bra 	$L__BB1_38;
	setp.lt.u32 	%p15, %r160, 8;
	mov.f32 	%f259, 0f00000000;
	mov.b32 	%r313, 0;
	@%p15 bra 	$L__BB1_30;
	and.b32  	%r195, %r160, -8;
	neg.s32 	%r311, %r195;
	add.s32 	%r196, %r5, %r162;
	add.s32 	%r310, %r196, %r4;
	shl.b32 	%r197, %r162, 1;
	add.s32 	%r309, %r167, %r197;
	mad.lo.s32 	%r308, %r162, 3, %r167;
	shl.b32 	%r198, %r162, 2;
	add.s32 	%r307, %r167, %r198;
	mad.lo.s32 	%r306, %r162, 5, %r167;
	mad.lo.s32 	%r305, %r162, 6, %r167;
	mad.lo.s32 	%r304, %r162, 7, %r167;
	add.s32 	%r199, %r2, %r159;
	add.s32 	%r302, %r199, %r1;
	shl.b32 	%r200, %r159, 1;
	add.s32 	%r301, %r3, %r200;
	mad.lo.s32 	%r300, %r159, 3, %r3;
	shl.b32 	%r201, %r159, 2;
	add.s32 	%r299, %r3, %r201;
	mad.lo.s32 	%r298, %r159, 5, %r3;
	mad.lo.s32 	%r297, %r159, 6, %r3;
	mad.lo.s32 	%r296, %r159, 7, %r3;
	mov.f32 	%f259, 0f00000000;
	mov.u32 	%r295, %r3;
	mov.u32 	%r303, %r167;
$L__BB1_29:
	.pragma "nounroll";
	and.b32  	%r313, %r160, -8;
	mul.wide.u32 	%rd66, %r295, 4;
	add.s64 	%rd67, %rd2, %rd66;
	ld.global.f32 	%f96, [%rd67];
	mul.wide.u32 	%rd68, %r303, 4;
	add.s64 	%rd69, %rd1, %rd68;
	ld.global.f32 	%f97, [%rd69];
	fma.rn.f32 	%f98, %f96, %f97, %f259;
	mul.wide.u32 	%rd70, %r302, 4;
	add.s64 	%rd71, %rd2, %rd70;
	ld.global.f32 	%f99, [%rd71];
	mul.wide.u32 	%rd72, %r310, 4;
	add.s64 	%rd73, %rd1, %rd72;
	ld.global.f32 	%f100, [%rd73];
	fma.rn.f32 	%f101, %f99, %f100, %f98;
	mul.wide.u32 	%rd74, %r301, 4;
	add.s64 	%rd75, %rd2, %rd74;
	ld.global.f32 	%f102, [%rd75];
	mul.wide.u32 	%rd76, %r309, 4;
	add.s64 	%rd77, %rd1, %rd76;
	ld.global.f32 	%f103, [%rd77];
	fma.rn.f32 	%f104, %f102, %f103, %f101;
	mul.wide.u32 	%rd78, %r300, 4;
	add.s64 	%rd79, %rd2, %rd78;
	ld.global.f32 	%f105, [%rd79];
	mul.wide.u32 	%rd80, %r308, 4;
	add.s64 	%rd81, %rd1, %rd80;
	ld.global.f32 	%f106, [%rd81];
	fma.rn.f32 	%f107, %f105, %f106, %f104;
	mul.wide.u32 	%rd82, %r299, 4;
	add.s64 	%rd83, %rd2, %rd82;
	ld.global.f32 	%f108, [%rd83];
	mul.wide.u32 	%rd84, %r307, 4;
	add.s64 	%rd85, %rd1, %rd84;
	ld.global.f32 	%f109, [%rd85];
	fma.rn.f32 	%f110, %f108, %f109, %f107;
	mul.wide.u32 	%rd86, %r298, 4;
	add.s64 	%rd87, %rd2, %rd86;
	ld.global.f32 	%f111, [%rd87];
	mul.wide.u32 	%rd88, %r306, 4;
	add.s64 	%rd89, %rd1, %rd88;
	ld.global.f32 	%f112, [%rd89];
	fma.rn.f32 	%f113, %f111, %f112, %f110;
	mul.wide.u32 	%rd90, %r297, 4;
	add.s64 	%rd91, %rd2, %rd90;
	ld.global.f32 	%f114, [%rd91];
	mul.wide.u32 	%rd92, %r305, 4;
	add.s64 	%rd93, %rd1, %rd92;
	ld.global.f32 	%f115, [%rd93];
	fma.rn.f32 	%f116, %f114, %f115, %f113;
	mul.wide.u32 	%rd94, %r296, 4;
	add.s64 	%rd95, %rd2, %rd94;
	ld.global.f32 	%f117, [%rd95];
	mul.wide.u32 	%rd96, %r304, 4;
	add.s64 	%rd97, %rd1, %rd96;
	ld.global.f32 	%f118, [%rd97];
	fma.rn.f32 	%f259, %f117, %f118, %f116;
	add.s32 	%r311, %r311, 8;
	shl.b32 	%r202, %r162, 3;
	add.s32 	%r310, %r310, %r202;
	add.s32 	%r309, %r309, %r202;
	add.s32 	%r308, %r308, %r202;
	add.s32 	%r307, %r307, %r202;
	add.s32 	%r306, %r306, %r202;
	add.s32 	%r305, %r305, %r202;
	add.s32 	%r304, %r304, %r202;
	add.s32 	%r303, %r303, %r202;
	shl.b32 	%r203, %r159, 3;
	add.s32 	%r302, %r302, %r203;
	add.s32 	%r301, %r301, %r203;
	add.s32 	%r300, %r300, %r203;
	add.s32 	%r299, %r299, %r203;
	add.s32 	%r298, %r298, %r203;
	add.s32 	%r297, %r297, %r203;
	add.s32 	%r296, %r296, %r203;
	add.s32 	%r295, %r295, %r203;
	setp.ne.s32 	%p16, %r311, 0;
	@%p16 bra 	$L__BB1_29;
$L__BB1_30:
	and.b32  	%r115, %r160, 7;
	setp.eq.s32 	%p17, %r115, 0;
	@%p17 bra 	$L__BB1_49;
	and.b32  	%r116, %r160, 3;
	setp.lt.u32 	%p18, %r115, 4;
	@%p18 bra 	$L__BB1_33;
	mad.lo.s32 	%r204, %r313, %r159, %r3;
	mul.wide.u32 	%rd98, %r204, 4;
	add.s64 	%rd99, %rd2, %rd98;
	ld.global.f32 	%f120, [%rd99];
	mad.lo.s32 	%r205, %r313, %r162, %r167;
	mul.wide.u32 	%rd100, %r205, 4;
	add.s64 	%rd101, %rd1, %rd100;
	ld.global.f32 	%f121, [%rd101];
	fma.rn.f32 	%f122, %f120, %f121, %f259;
	add.s32 	%r206, %r204, %r159;
	mul.wide.u32 	%rd102, %r206, 4;
	add.s64 	%rd103, %rd2, %rd102;
	ld.global.f32 	%f123, [%rd103];
	add.s32 	%r207, %r205, %r162;
	mul.wide.u32 	%rd104, %r207, 4;
	add.s64 	%rd105, %rd1, %rd104;
	ld.global.f32 	%f124, [%rd105];
	fma.rn.f32 	%f125, %f123, %f124, %f122;
	add.s32 	%r208, %r206, %r159;
	mul.wide.u32 	%rd106, %r208, 4;
	add.s64 	%rd107, %rd2, %rd106;
	ld.global.f32 	%f126, [%rd107];
	add.s32 	%r209, %r207, %r162;
	mul.wide.u32 	%rd108, %r209, 4;
	add.s64 	%rd109, %rd1, %rd108;
	ld.global.f32 	%f127, [%rd109];
	fma.rn.f32 	%f128, %f126, %f127, %f125;
	add.s32 	%r210, %r208, %r159;
	mul.wide.u32 	%rd110, %r210, 4;
	add.s64 	%rd111, %rd2, %rd110;
	ld.global.f32 	%f129, [%rd111];
	add.s32 	%r211, %r209, %r162;
	mul.wide.u32 	%rd112, %r211, 4;
	add.s64 	%rd113, %rd1, %rd112;
	ld.global.f32 	%f130, [%rd113];
	fma.rn.f32 	%f259, %f129, %f130, %f128;
	add.s32 	%r313, %r313, 4;
$L__BB1_33:
	setp.eq.s32 	%p19, %r116, 0;
	@%p19 bra 	$L__BB1_49;
	setp.eq.s32 	%p20, %r116, 1;
	@%p20 bra 	$L__BB1_36;
	mad.lo.s32 	%r212, %r313, %r159, %r3;
	mul.wide.u32 	%rd114, %r212, 4;
	add.s64 	%rd115, %rd2, %rd114;
	ld.global.f32 	%f132, [%rd115];
	mad.lo.s32 	%r213, %r313, %r162, %r167;
	mul.wide.u32 	%rd116, %r213, 4;
	add.s64 	%rd117, %rd1, %rd116;
	ld.global.f32 	%f133, [%rd117];
	fma.rn.f32 	%f134, %f132, %f133, %f259;
	add.s32 	%r214, %r212, %r159;
	mul.wide.u32 	%rd118, %r214, 4;
	add.s64 	%rd119, %rd2, %rd118;
	ld.global.f32 	%f135, [%rd119];
	add.s32 	%r215, %r213, %r162;
	mul.wide.u32 	%rd120, %r215, 4;
	add.s64 	%rd121, %rd1, %rd120;
	ld.global.f32 	%f136, [%rd121];
	fma.rn.f32 	%f259, %f135, %f136, %f134;
	add.s32 	%r313, %r313, 2;
$L__BB1_36:
	and.b32  	%r216, %r160, 1;
	setp.eq.b32 	%p21, %r216, 1;
	not.pred 	%p22, %p21;
	@%p22 bra 	$L__BB1_49;
	mad.lo.s32 	%r217, %r313, %r159, %r3;
	mul.wide.u32 	%rd122, %r217, 4;
	add.s64 	%rd123, %rd2, %rd122;
	ld.global.f32 	%f137, [%rd123];
	mad.lo.s32 	%r218, %r313, %r162, %r167;
	mul.wide.u32 	%rd124, %r218, 4;
	add.s64 	%rd125, %rd1, %rd124;
	ld.global.f32 	%f138, [%rd125];
	fma.rn.f32 	%f259, %f137, %f138, %f259;
	bra.uni 	$L__BB1_49;
$L__BB1_38:
	and.b32  	%r121, %r160, 7;
	setp.lt.u32 	%p7, %r160, 8;
	mov.f32 	%f259, 0f00000000;
	mov.b32 	%r326, 0;
	@%p7 bra 	$L__BB1_41;
	and.b32  	%r326, %r160, -8;
	neg.s32 	%r324, %r326;
	add.s32 	%r169, %r2, %r159;
	add.s32 	%r323, %r169, %r1;
	shl.b32 	%r125, %r159, 3;
	shl.b32 	%r170, %r159, 1;
	add.s32 	%r322, %r3, %r170;
	mad.lo.s32 	%r321, %r159, 3, %r3;
	shl.b32 	%r171, %r159, 2;
	add.s32 	%r320, %r3, %r171;
	mad.lo.s32 	%r319, %r159, 5, %r3;
	mad.lo.s32 	%r318, %r159, 6, %r3;
	mad.lo.s32 	%r317, %r159, 7, %r3;
	add.s32 	%r315, %r8, 3;
	mov.f32 	%f259, 0f00000000;
	mov.u32 	%r316, %r3;
$L__BB1_40:
	.pragma "nounroll";
	mul.wide.u32 	%rd6, %r316, 4;
	add.s64 	%rd7, %rd2, %rd6;
	ld.global.f32 	%f50, [%rd7];
	add.s32 	%r172, %r315, -3;
	mul.wide.u32 	%rd8, %r172, 4;
	add.s64 	%rd9, %rd1, %rd8;
	ld.global.f32 	%f51, [%rd9];
	fma.rn.f32 	%f52, %f50, %f51, %f259;
	mul.wide.u32 	%rd10, %r323, 4;
	add.s64 	%rd11, %rd2, %rd10;
	ld.global.f32 	%f53, [%rd11];
	add.s32 	%r173, %r315, -2;
	mul.wide.u32 	%rd12, %r173, 4;
	add.s64 	%rd13, %rd1, %rd12;
	ld.global.f32 	%f54, [%rd13];
	fma.rn.f32 	%f55, %f53, %f54, %f52;
	mul.wide.u32 	%rd14, %r322, 4;
	add.s64 	%rd15, %rd2, %rd14;
	ld.global.f32 	%f56, [%rd15];
	add.s32 	%r174, %r315, -1;
	mul.wide.u32 	%rd16, %r174, 4;
	add.s64 	%rd17, %rd1, %rd16;
	ld.global.f32 	%f57, [%rd17];
	fma.rn.f32 	%f58, %f56, %f57, %f55;
	mul.wide.u32 	%rd18, %r321, 4;
	add.s64 	%rd19, %rd2, %rd18;
	ld.global.f32 	%f59, [%rd19];
	add.s32 	%r175, %r315, 4;
	mul.wide.u32 	%rd20, %r315, 4;
	add.s64 	%rd21, %rd1, %rd20;
	ld.global.f32 	%f60, [%rd21];
	fma.rn.f32 	%f61, %f59, %f60, %f58;
	mul.wide.u32 	%rd22, %r320, 4;
	add.s64 	%rd23, %rd2, %rd22;
	ld.global.f32 	%f62, [%rd23];
	add.s32 	%r176, %r315, 1;
	mul.wide.u32 	%rd24, %r176, 4;
	add.s64 	%rd25, %rd1, %rd24;
	ld.global.f32 	%f63, [%rd25];
	fma.rn.f32 	%f64, %f62, %f63, %f61;
	mul.wide.u32 	%rd26, %r319, 4;
	add.s64 	%rd27, %rd2, %rd26;
	ld.global.f32 	%f65, [%rd27];
	add.s32 	%r177, %r315, 2;
	mul.wide.u32 	%rd28, %r177, 4;
	add.s64 	%rd29, %rd1, %rd28;
	ld.global.f32 	%f66, [%rd29];
	fma.rn.f32 	%f67, %f65, %f66, %f64;
	mul.wide.u32 	%rd30, %r318, 4;
	add.s64 	%rd31, %rd2, %rd30;
	ld.global.f32 	%f68, [%rd31];
	add.s32 	%r178, %r315, 3;
	mul.wide.u32 	%rd32, %r178, 4;
	add.s64 	%rd33, %rd1, %rd32;
	ld.global.f32 	%f69, [%rd33];
	fma.rn.f32 	%f70, %f68, %f69, %f67;
	mul.wide.u32 	%rd34, %r317, 4;
	add.s64 	%rd35, %rd2, %rd34;
	ld.global.f32 	%f71, [%rd35];
	mul.wide.u32 	%rd36, %r175, 4;
	add.s64 	%rd37, %rd1, %rd36;
	ld.global.f32 	%f72, [%rd37];
	fma.rn.f32 	%f259, %f71, %f72, %f70;
	add.s32 	%r324, %r324, 8;
	add.s32 	%r323, %r323, %r125;
	add.s32 	%r322, %r322, %r125;
	add.s32 	%r321, %r321, %r125;
	add.s32 	%r320, %r320, %r125;
	add.s32 	%r319, %r319, %r125;
	add.s32 	%r318, %r318, %r125;
	add.s32 	%r317, %r317, %r125;
	add.s32 	%r316, %r316, %r125;
	add.s32 	%r315, %r315, 8;
	setp.ne.s32 	%p8, %r324, 0;
	@%p8 bra 	$L__BB1_40;
$L__BB1_41:
	setp.eq.s32 	%p9, %r121, 0;
	@%p9 bra 	$L__BB1_49;
	and.b32  	%r154, %r160, 3;
	setp.lt.u32 	%p10, %r121, 4;
	@%p10 bra 	$L__BB1_44;
	mad.lo.s32 	%r179, %r326, %r159, %r3;
	mul.wide.u32 	%rd38, %r179, 4;
	add.s64 	%rd39, %rd2, %rd38;
	ld.global.f32 	%f74, [%rd39];
	add.s32 	%r180, %r326, %r8;
	mul.wide.u32 	%rd40, %r180, 4;
	add.s64 	%rd41, %rd1, %rd40;
	ld.global.f32 	%f75, [%rd41];
	fma.rn.f32 	%f76, %f74, %f75, %f259;
	add.s32 	%r181, %r179, %r159;
	mul.wide.u32 	%rd42, %r181, 4;
	add.s64 	%rd43, %rd2, %rd42;
	ld.global.f32 	%f77, [%rd43];
	add.s32 	%r182, %r180, 1;
	mul.wide.u32 	%rd44, %r182, 4;
	add.s64 	%rd45, %rd1, %rd44;
	ld.global.f32 	%f78, [%rd45];
	fma.rn.f32 	%f79, %f77, %f78, %f76;
	add.s32 	%r183, %r181, %r159;
	mul.wide.u32 	%rd46, %r183, 4;
	add.s64 	%rd47, %rd2, %rd46;
	ld.global.f32 	%f80, [%rd47];
	add.s32 	%r184, %r180, 2;
	mul.wide.u32 	%rd48, %r184, 4;
	add.s64 	%rd49, %rd1, %rd48;
	ld.global.f32 	%f81, [%rd49];
	fma.rn.f32 	%f82, %f80, %f81, %f79;
	add.s32 	%r185, %r183, %r159;
	mul.wide.u32 	%rd50, %r185, 4;
	add.s64 	%rd51, %rd2, %rd50;
	ld.global.f32 	%f83, [%rd51];
	add.s32 	%r186, %r180, 3;
	mul.wide.u32 	%rd52, %r186, 4;
	add.s64 	%rd53, %rd1, %rd52;
	ld.global.f32 	%f84, [%rd53];
	fma.rn.f32 	%f259, %f83, %f84, %f82;
	add.s32 	%r326, %r326, 4;
$L__BB1_44:
	setp.eq.s32 	%p11, %r154, 0;
	@%p11 bra 	$L__BB1_49;
	setp.eq.s32 	%p12, %r154, 1;
	@%p12 bra 	$L__BB1_47;
	mad.lo.s32 	%r187, %r326, %r159, %r3;
	mul.wide.u32 	%rd54, %r187, 4;
	add.s64 	%rd55, %rd2, %rd54;
	ld.global.f32 	%f86, [%rd55];
	add.s32 	%r188, %r326, %r8;
	mul.wide.u32 	%rd56, %r188, 4;
	add.s64 	%rd57, %rd1, %rd56;
	ld.global.f32 	%f87, [%rd57];
	fma.rn.f32 	%f88, %f86, %f87, %f259;
	add.s32 	%r189, %r187, %r159;
	mul.wide.u32 	%rd58, %r189, 4;
	add.s64 	%rd59, %rd2, %rd58;
	ld.global.f32 	%f89, [%rd59];
	add.s32 	%r190, %r188, 1;
	mul.wide.u32 	%rd60, %r190, 4;
	add.s64 	%rd61, %rd1, %rd60;
	ld.global.f32 	%f90, [%rd61];
	fma.rn.f32 	%f259, %f89, %f90, %f88;
	add.s32 	%r326, %r326, 2;
$L__BB1_47:
	and.b32  	%r191, %r160, 1;
	setp.eq.b32 	%p13, %r191, 1;
	not.pred 	%p14, %p13;
	@%p14 bra 	$L__BB1_49;
	mad.lo.s32 	%r192, %r326, %r159, %r3;
	mul.wide.u32 	%rd62, %r192, 4;
	add.s64 	%rd63, %rd2, %rd62;
	ld.global.f32 	%f91, [%rd63];
	add.s32 	%r193, %r326, %r8;
	mul.wide.u32 	%rd64, %r193, 4;
	add.s64 	%rd65, %rd1, %rd64;
	ld.global.f32 	%f92, [%rd65];
	fma.rn.f32 	%f259, %f91, %f92, %f259;
$L__BB1_49:
	ld.param.u64 	%rd249, [_Z13mat_mul_naivePKfS0_Pfjjjbb_param_2];
	mad.lo.s32 	%r275, %r162, %r3, %r167;
	cvta.to.global.u64 	%rd246, %rd249;
	mul.wide.u32 	%rd247, %r275, 4;
	add.s64 	%rd248, %rd246, %rd247;
	st.global.f32 	[%rd248], %f259;
$L__BB1_50:
	ret;

}
	// .globl	_Z14reduce_on_axisPKfPfjjb
.visible .entry _Z14reduce_on_axisPKfPfjjb(
	.param .u64 .ptr .align 1 _Z14reduce_on_axisPKfPfjjb_param_0,
	.param .u64 .ptr .align 1 _Z14reduce_on_axisPKfPfjjb_param_1,
	.param .u32 _Z14reduce_on_axisPKfPfjjb_param_2,
	.param .u32 _Z14reduce_on_axisPKfPfjjb_param_3,
	.param .u8 _Z14reduce_on_axisPKfPfjjb_param_4
)
{
	.reg .pred 	%p<12>;
	.reg .b16 	%rs<2>;
	.reg .b32 	%r<113>;
	.reg .b32 	%f<85>;
	.reg .b64 	%rd<66>;

	ld.param.u64 	%rd4, [_Z14reduce_on_axisPKfPfjjb_param_0];
	ld.param.u32 	%r70, [_Z14reduce_on_axisPKfPfjjb_param_2];
	ld.param.u32 	%r71, [_Z14reduce_on_axisPKfPfjjb_param_3];
	ld.param.s8 	%rs1, [_Z14reduce_on_axisPKfPfjjb_param_4];
	cvta.to.global.u64 	%rd1, %rd4;
	mov.u32 	%r1, %tid.x;
	mov.u32 	%r72, %ctaid.x;
	mov.u32 	%r73, %ntid.x;
	mul.lo.s32 	%r2, %r72, %r73;
	add.s32 	%r3, %r2, %r1;
	setp.ge.u32 	%p1, %r3, %r71;
	@%p1 bra 	$L__BB2_16;
	setp.eq.s32 	%p2, %r70, 0;
	mov.f32 	%f84, 0f00000000;
	@%p2 bra 	$L__BB2_14;
	and.b32  	%r4, %r70, 15;
	setp.lt.u32 	%p3, %r70, 16;
	mov.f32 	%f84, 0f00000000;
	mov.b32 	%r109, 0;
	@%p3 bra 	$L__BB2_5;
	and.b32  	%r109, %r70, -16;
	neg.s32 	%r107, %r109;
	add.s32 	%r75, %r1, %r71;
	add.s32 	%r106, %r75, %r2;
	shl.b32 	%r8, %r71, 4;
	shl.b32 	%r76, %r71, 1;
	add.s32 	%r105, %r3, %r76;
	mad.lo.s32 	%r104, %r71, 3, %r3;
	shl.b32 	%r77, %r71, 2;
	add.s32 	%r103, %r3, %r77;
	mad.lo.s32 	%r102, %r71, 5, %r3;
	mad.lo.s32 	%r101, %r71, 6, %r3;
	mad.lo.s32 	%r100, %r71, 7, %r3;
	shl.b32 	%r78, %r71, 3;
	add.s32 	%r99, %r3, %r78;
	mad.lo.s32 	%r98, %r71, 9, %r3;
	mad.lo.s32 	%r97, %r71, 10, %r3;
	mad.lo.s32 	%r96, %r71, 11, %r3;
	mad.lo.s32 	%r95, %r71, 12, %r3;
	mad.lo.s32 	%r94, %r71, 13, %r3;
	mad.lo.s32 	%r93, %r71, 14, %r3;
	mad.lo.s32 	%r92, %r71, 15, %r3;
	mov.f32 	%f84, 0f00000000;
	mov.u32 	%r91, %r3;
$L__BB2_4:
	.pragma "nounroll";
	mul.wide.u32 	%rd5, %r91, 4;
	add.s64 	%rd6, %rd1, %rd5;
	ld.global.f32 	%f18, [%rd6];
	add.f32 	%f19, %f84, %f18;
	mul.wide.u32 	%rd7, %r106, 4;
	add.s64 	%rd8, %rd1, %rd7;
	ld.global.f32 	%f20, [%rd8];
	add.f32 	%f21, %f19, %f20;
	mul.wide.u32 	%rd9, %r105, 4;
	add.s64 	%rd10, %rd1, %rd9;
	ld.global.f32 	%f22, [%rd10];
	add.f32 	%f23, %f21, %f22;
	mul.wide.u32 	%rd11, %r104, 4;
	add.s64 	%rd12, %rd1, %rd11;
	ld.global.f32 	%f24, [%rd12];
	add.f32 	%f25, %f23, %f24;
	mul.wide.u32 	%rd13, %r103, 4;
	add.s64 	%rd14, %rd1, %rd13;
	ld.global.f32 	%f26, [%rd14];
	add.f32 	%f27, %f25, %f26;
	mul.wide.u32 	%rd15, %r102, 4;
	add.s64 	%rd16, %rd1, %rd15;
	ld.global.f32 	%f28, [%rd16];
	add.f32 	%f29, %f27, %f28;
	mul.wide.u32 	%rd17, %r101, 4;
	add.s64 	%rd18, %rd1, %rd17;
	ld.global.f32 	%f30, [%rd18];
	add.f32 	%f31, %f29, %f30;
	mul.wide.u32 	%rd19, %r100, 4;
	add.s64 	%rd20, %rd1, %rd19;
	ld.global.f32 	%f32, [%rd20];
	add.f32 	%f33, %f31, %f32;
	mul.wide.u32 	%rd21, %r99, 4;
	add.s64 	%rd22, %rd1, %rd21;
	ld.global.f32 	%f34, [%rd22];
	add.f32 	%f35, %f33, %f34;
	mul.wide.u32 	%rd23, %r98, 4;
	add.s64 	%rd24, %rd1, %rd23;
	ld.global.f32 	%f36, [%rd24];
	add.f32 	%f37, %f35, %f36;
	mul.wide.u32 	%rd25, %r97, 4;
	add.s64 	%rd26, %rd1, %rd25;
	ld.global.f32 	%f38, [%rd26];
	add.f32 	%f39, %f37, %f38;
	mul.wide.u32 	%rd27, %r96, 4;
	add.s64 	%rd28, %rd1, %rd27;
	ld.global.f32 	%f40, [%rd28];
	add.f32 	%f41, %f39, %f40;
	mul.wide.u32 	%rd29, %r95, 4;
	add.s64 	%rd30, %rd1, %rd29;
	ld.global.f32 	%f42, [%rd30];
	add.f32 	%f43, %f41, %f42;
	mul.wide.u32 	%rd31, %r94, 4;
	add.s64 	%rd32, %rd1, %rd31;
	ld.global.f32 	%f44, [%rd32];
	add.f32 	%f45, %f43, %f44;
	mul.wide.u32 	%rd33, %r93, 4;
	add.s64 	%rd34, %rd1, %rd33;
	ld.global.f32 	%f46, [%rd34];
	add.f32 	%f47, %f45, %f46;
	mul.wide.u32 	%rd35, %r92, 4;
	add.s64 	%rd36, %rd1, %rd35;
	ld.global.f32 	%f48, [%rd36];
	add.f32 	%f84, %f47, %f48;
	add.s32 	%r107, %r107, 16;
	add.s32 	%r106, %r106, %r8;
	add.s32 	%r105, %r105, %r8;
	add.s32 	%r104, %r104, %r8;
	add.s32 	%r103, %r103, %r8;
	add.s32 	%r102, %r102, %r8;
	add.s32 	%r101, %r101, %r8;
	add.s32 	%r100, %r100, %r8;
	add.s32 	%r99, %r99, %r8;
	add.s32 	%r98, %r98, %r8;
	add.s32 	%r97, %r97, %r8;
	add.s32 	%r96, %r96, %r8;
	add.s32 	%r95, %r95, %r8;
	add.s32 	%r94, %r94, %r8;
	add.s32 	%r93, %r93, %r8;
	add.s32 	%r92, %r92, %r8;
	add.s32 	%r91, %r91, %r8;
	setp.ne.s32 	%p4, %r107, 0;
	@%p4 bra 	$L__BB2_4;
$L__BB2_5:
	setp.eq.s32 	%p5, %r4, 0;
	@%p5 bra 	$L__BB2_14;
	and.b32  	%r58, %r70, 7;
	setp.lt.u32 	%p6, %r4, 8;
	@%p6 bra 	$L__BB2_8;
	mad.lo.s32 	%r79, %r109, %r71, %r3;
	mul.wide.u32 	%rd37, %r79, 4;
	add.s64 	%rd38, %rd1, %rd37;
	ld.global.f32 	%f50, [%rd38];
	add.f32 	%f51, %f84, %f50;
	add.s32 	%r80, %r79, %r71;
	mul.wide.u32 	%rd39, %r80, 4;
	add.s64 	%rd40, %rd1, %rd39;
	ld.global.f32 	%f52, [%rd40];
	add.f32 	%f53, %f51, %f52;
	add.s32 	%r81, %r80, %r71;
	mul.wide.u32 	%rd41, %r81, 4;
	add.s64 	%rd42, %rd1, %rd41;
	ld.global.f32 	%f54, [%rd42];
	add.f32 	%f55, %f53, %f54;
	add.s32 	%r82, %r81, %r71;
	mul.wide.u32 	%rd43, %r82, 4;
	add.s64 	%rd44, %rd1, %rd43;
	ld.global.f32 	%f56, [%rd44];
	add.f32 	%f57, %f55, %f56;
	add.s32 	%r83, %r82, %r71;
	mul.wide.u32 	%rd45, %r83, 4;
	add.s64 	%rd46, %rd1, %rd45;
	ld.global.f32 	%f58, [%rd46];
	add.f32 	%f59, %f57, %f58;
	add.s32 	%r84, %r83, %r71;
	mul.wide.u32 	%rd47, %r84, 4;
	add.s64 	%rd48, %rd1, %rd47;
	ld.global.f32 	%f60, [%rd48];
	add.f32 	%f61, %f59, %f60;
	add.s32 	%r85, %r84, %r71;
	mul.wide.u32 	%rd49, %r85, 4;
	add.s64 	%rd50, %rd1, %rd49;
	ld.global.f32 	%f62, [%rd50];
	add.f32 	%f63, %f61, %f62;
	add.s32 	%r86, %r85, %r71;
	mul.wide.u32 	%rd51, %r86, 4;
	add.s64 	%rd52, %rd1, %rd51;
	ld.global.f32 	%f64, [%rd52];
	add.f32 	%f84, %f63, %f64;
	add.s32 	%r109, %r109, 8;
$L__BB2_8:
	setp.eq.s32 	%p7, %r58, 0;
	@%p7 bra 	$L__BB2_14;
	and.b32  	%r61, %r70, 3;
	setp.lt.u32 	%p8, %r58, 4;
	@%p8 bra 	$L__BB2_11;
	mad.lo.s32 	%r87, %r109, %r71, %r3;
	mul.wide.u32 	%rd53, %r87, 4;
	add.s64 	%rd54, %rd1, %rd53;
	ld.global.f32 	%f66, [%rd54];
	add.f32 	%f67, %f84, %f66;
	add.s32 	%r88, %r87, %r71;
	mul.wide.u32 	%rd55, %r88, 4;
	add.s64 	%rd56, %rd1, %rd55;
	ld.global.f32 	%f68, [%rd56];
	add.f32 	%f69, %f67, %f68;
	add.s32 	%r89, %r88, %r71;
	mul.wide.u32 	%rd57, %r89, 4;
	add.s64 	%rd58, %rd1, %rd57;
	ld.global.f32 	%f70, [%rd58];
	add.f32 	%f71, %f69, %f70;
	add.s32 	%r90, %r89, %r71;
	mul.wide.u32 	%rd59, %r90, 4;
	add.s64 	%rd60, %rd1, %rd59;
	ld.global.f32 	%f72, [%rd60];
	add.f32 	%f84, %f71, %f72;
	add.s32 	%r109, %r109, 4;
$L__BB2_11:
	setp.eq.s32 	%p9, %r61, 0;
	@%p9 bra 	$L__BB2_14;
	mad.lo.s32 	%r112, %r109, %r71, %r3;
	neg.s32 	%r111, %r61;
$L__BB2_13:
	.pragma "nounroll";
	mul.wide.u32 	%rd61, %r112, 4;
	add.s64 	%rd62, %rd1, %rd61;
	ld.global.f32 	%f73, [%rd62];
	add.f32 	%f84, %f84, %f73;
	add.s32 	%r112, %r112, %r71;
	add.s32 	%r111, %r111, 1;
	setp.ne.s32 	%p10, %r111, 0;
	@%p10 bra 	$L__BB2_13;
$L__BB2_14:
	ld.param.u64 	%rd65, [_Z14reduce_on_axisPKfPfjjb_param_1];
	cvta.to.global.u64 	%rd63, %rd65;
	mul.wide.u32 	%rd64, %r3, 4;
	add.s64 	%rd2, %rd63, %rd64;
	st.global.f32 	[%rd2], %f84;
	setp.eq.s16 	%p11, %rs1, 0;
	@%p11 bra 	$L__BB2_16;
	cvt.rn.f32.u32 	%f74, %r70;
	div.rn.f32 	%f75, %f84, %f74;
	st.global.f32 	[%rd2], %f75;
$L__BB2_16:
	ret;

}


// ===== COMPILED SASS (sm_100) =====

	.target	sm_100

	.elftype	@"ET_EXEC"


//--------------------- .note.nv.tkinfo           --------------------------
	.section	.note.nv.tkinfo,"",@"SHT_NOTE"
	.sectionflags	@"SHF_NOTE_NV_TKINFO"
	.tkinfo
        /*0018*/ 	.word	0x00000002
        /*0030*/ 	.string	""
        /*0030*/ 	.string	"ptxas"
        /*0030*/ 	.string	"Cuda compilation tools, release 13.0, V13.0.88"
        /*0030*/ 	.string	"Build cuda_13.0.r13.0/compiler.36424714_0"
        /*0030*/ 	.string	"-arch sm_100 -m 64 "



//--------------------- .note.nv.cuinfo           --------------------------
	.section	.note.nv.cuinfo,"",@"SHT_NOTE"
	.sectionflags	@"SHF_NOTE_NV_CUINFO"
        /*0018*/ 	.short	0x0002
        /*001a*/ 	.short	0x0064
        /*001c*/ 	.short	0x0082
	.zero		2


//--------------------- .nv.info                  --------------------------
	.section	.nv.info,"",@"SHT_CUDA_INFO"
	.align	4


	//----- nvinfo : EIATTR_REGCOUNT
	.align		4
        /*0000*/ 	.byte	0x04, 0x2f
        /*0002*/ 	.short	(.L_1 - .L_0)
	.align		4
.L_0:
        /*0004*/ 	.word	index@(_Z13relu_backwardPfS_S_jj)
        /*0008*/ 	.word	0x0000000c


	//----- nvinfo : EIATTR_FRAME_SIZE
	.align		4
.L_1:
        /*000c*/ 	.byte	0x04, 0x11
        /*000e*/ 	.short	(.L_3 - .L_2)
	.align		4
.L_2:
        /*0010*/ 	.word	index@(_Z13relu_backwardPfS_S_jj)
        /*0014*/ 	.word	0x00000000


	//----- nvinfo : EIATTR_REGCOUNT
	.align		4
.L_3:
        /*0018*/ 	.byte	0x04, 0x2f
        /*001a*/ 	.short	(.L_5 - .L_4)
	.align		4
.L_4:
        /*001c*/ 	.word	index@(_Z13mat_mul_naivePKfS0_Pfjjjbb)
        /*0020*/ 	.word	0x00000028


	//----- nvinfo : EIATTR_FRAME_SIZE
	.align		4
.L_5:
        /*0024*/ 	.byte	0x04, 0x11
        /*0026*/ 	.short	(.L_7 - .L_6)
	.align		4
.L_6:
        /*0028*/ 	.word	index@(_Z13mat_mul_naivePKfS0_Pfjjjbb)
        /*002c*/ 	.word	0x00000000


	//----- nvinfo : EIATTR_REGCOUNT
	.align		4
.L_7:
        /*0030*/ 	.byte	0x04, 0x2f
        /*0032*/ 	.short	(.L_9 - .L_8)
	.align		4
.L_8:
        /*0034*/ 	.word	index@(_Z14reduce_on_axisPKfPfjjb)
        /*0038*/ 	.word	0x00000020


	//----- nvinfo : EIATTR_FRAME_SIZE
	.align		4
.L_9:
        /*003c*/ 	.byte	0x04, 0x11
        /*003e*/ 	.short	(.L_11 - .L_10)
	.align		4
.L_10:
        /*0040*/ 	.word	index@($__internal_0_$__cuda_sm3x_div_rn_noftz_f32_slowpath)
        /*0044*/ 	.word	0x00000000


	//----- nvinfo : EIATTR_FRAME_SIZE
	.align		4
.L_11:
        /*0048*/ 	.byte	0x04, 0x11
        /*004a*/ 	.short	(.L_13 - .L_12)
	.align		4
.L_12:
        /*004c*/ 	.word	index@(_Z14reduce_on_axisPKfPfjjb)
        /*0050*/ 	.word	0x00000000


	//----- nvinfo : EIATTR_MIN_STACK_SIZE
	.align		4
.L_13:
        /*0054*/ 	.byte	0x04, 0x12
        /*0056*/ 	.short	(.L_15 - .L_14)
	.align		4
.L_14:
        /*0058*/ 	.word	index@(_Z14reduce_on_axisPKfPfjjb)
        /*005c*/ 	.word	0x00000000


	//----- nvinfo : EIATTR_MIN_STACK_SIZE
	.align		4
.L_15:
        /*0060*/ 	.byte	0x04, 0x12
        /*0062*/ 	.short	(.L_17 - .L_16)
	.align		4
.L_16:
        /*0064*/ 	.word	index@(_Z13mat_mul_naivePKfS0_Pfjjjbb)
        /*0068*/ 	.word	0x00000000


	//----- nvinfo : EIATTR_MIN_STACK_SIZE
	.align		4
.L_17:
        /*006c*/ 	.byte	0x04, 0x12
        /*006e*/ 	.short	(.L_19 - .L_18)
	.align		4
.L_18:
        /*0070*/ 	.word	index@(_Z13relu_backwardPfS_S_jj)
        /*0074*/ 	.word	0x00000000
.L_19:


//--------------------- .nv.compat                --------------------------
	.section	.nv.compat,"",@"SHT_CUDA_COMPAT_INFO"
	.align	4
        /*0000*/ 	.byte	0x02, 0x09, 0x00, 0x00, 0x02, 0x02, 0x01, 0x00, 0x02, 0x05, 0x05, 0x00, 0x03, 0x07, 0x01, 0x01
        /*0010*/ 	.byte	0x02, 0x03, 0x00, 0x00, 0x02, 0x06, 0x01, 0x00, 0x04, 0x0b, 0x08, 0x00, 0x01, 0x00, 0x00, 0x00
        /*0020*/ 	.byte	0x00, 0x00, 0x00, 0x00


//--------------------- .nv.info._Z14reduce_on_axisPKfPfjjb --------------------------
	.section	.nv.info._Z14reduce_on_axisPKfPfjjb,"",@"SHT_CUDA_INFO"
	.sectionflags	@""
	.align	4


	//----- nvinfo : EIATTR_CUDA_API_VERSION
	.align		4
        /*0000*/ 	.byte	0x04, 0x37
        /*0002*/ 	.short	(.L_21 - .L_20)
.L_20:
        /*0004*/ 	.word	0x00000082


	//----- nvinfo : EIATTR_KPARAM_INFO
	.align		4
.L_21:
        /*0008*/ 	.byte	0x04, 0x17
        /*000a*/ 	.short	(.L_23 - .L_22)
.L_22:
        /*000c*/ 	.word	0x00000000
        /*0010*/ 	.short	0x0004
        /*0012*/ 	.short	0x0018
        /*0014*/ 	.byte	0x00, 0xf0, 0x05, 0x00


	//----- nvinfo : EIATTR_KPARAM_INFO
	.align		4
.L_23:
        /*0018*/ 	.byte	0x04, 0x17
        /*001a*/ 	.short	(.L_25 - .L_24)
.L_24:
        /*001c*/ 	.word	0x00000000
        /*0020*/ 	.short	0x0003
        /*0022*/ 	.short	0x0014
        /*0024*/ 	.byte	0x00, 0xf0, 0x11, 0x00


	//----- nvinfo : EIATTR_KPARAM_INFO
	.align		4
.L_25:
        /*0028*/ 	.byte	0x04, 0x17
        /*002a*/ 	.short	(.L_27 - .L_26)
.L_26:
        /*002c*/ 	.word	0x00000000
        /*0030*/ 	.short	0x0002
        /*0032*/ 	.short	0x0010
        /*0034*/ 	.byte	0x00, 0xf0, 0x11, 0x00


	//----- nvinfo : EIATTR_KPARAM_INFO
	.align		4
.L_27:
        /*0038*/ 	.byte	0x04, 0x17
        /*003a*/ 	.short	(.L_29 - .L_28)
.L_28:
        /*003c*/ 	.word	0x00000000
        /*0040*/ 	.short	0x0001
        /*0042*/ 	.short	0x0008
        /*0044*/ 	.byte	0x00, 0xf5, 0x21, 0x00


	//----- nvinfo : EIATTR_KPARAM_INFO
	.align		4
.L_29:
        /*0048*/ 	.byte	0x04, 0x17
        /*004a*/ 	.short	(.L_31 - .L_30)
.L_30:
        /*004c*/ 	.word	0x00000000
        /*0050*/ 	.short	0x0000
        /*0052*/ 	.short	0x0000
        /*0054*/ 	.byte	0x00, 0xf5, 0x21, 0x00


	//----- nvinfo : EIATTR_SPARSE_MMA_MASK
	.align		4
.L_31:
        /*0058*/ 	.byte	0x03, 0x50
        /*005a*/ 	.short	0x0000


	//----- nvinfo : EIATTR_MAXREG_COUNT
	.align		4
        /*005c*/ 	.byte	0x03, 0x1b
        /*005e*/ 	.short	0x00ff


	//----- nvinfo : EIATTR_MERCURY_ISA_VERSION
	.align		4
        /*0060*/ 	.byte	0x03, 0x5f
        /*0062*/ 	.short	0x0101


	//----- nvinfo : EIATTR_VRC_CTA_INIT_COUNT
	.align		4
        /*0064*/ 	.byte	0x02, 0x4a
	.zero		1
	.zero		1


	//----- nvinfo : EIATTR_EXIT_INSTR_OFFSETS
	.align		4
        /*0068*/ 	.byte	0x04, 0x1c
        /*006a*/ 	.short	(.L_33 - .L_32)


	//   ....[0]....
.L_32:
        /*006c*/ 	.word	0x00000080


	//   ....[1]....
        /*0070*/ 	.word	0x00000ba0


	//   ....[2]....
        /*0074*/ 	.word	0x00000ca0


	//----- nvinfo : EIATTR_CRS_STACK_SIZE
	.align		4
.L_33:
        /*0078*/ 	.byte	0x04, 0x1e
        /*007a*/ 	.short	(.L_35 - .L_34)
.L_34:
        /*007c*/ 	.word	0x00000000


	//----- nvinfo : EIATTR_CBANK_PARAM_SIZE
	.align		4
.L_35:
        /*0080*/ 	.byte	0x03, 0x19
        /*0082*/ 	.short	0x0019


	//----- nvinfo : EIATTR_PARAM_CBANK
	.align		4
        /*0084*/ 	.byte	0x04, 0x0a
        /*0086*/ 	.short	(.L_37 - .L_36)
	.align		4
.L_36:
        /*0088*/ 	.word	index@(.nv.constant0._Z14reduce_on_axisPKfPfjjb)
        /*008c*/ 	.short	0x0380
        /*008e*/ 	.short	0x0019


	//----- nvinfo : EIATTR_SW_WAR
	.align		4
.L_37:
        /*0090*/ 	.byte	0x04, 0x36
        /*0092*/ 	.short	(.L_39 - .L_38)
.L_38:
        /*0094*/ 	.word	0x00000008
.L_39:


//--------------------- .nv.info._Z13mat_mul_naivePKfS0_Pfjjjbb --------------------------
	.section	.nv.info._Z13mat_mul_naivePKfS0_Pfjjjbb,"",@"SHT_CUDA_INFO"
	.sectionflags	@""
	.align	4


	//----- nvinfo : EIATTR_CUDA_API_VERSION
	.align		4
        /*0000*/ 	.byte	0x04, 0x37
        /*0002*/ 	.short	(.L_41 - .L_40)
.L_40:
        /*0004*/ 	.word	0x00000082


	//----- nvinfo : EIATTR_KPARAM_INFO
	.align		4
.L_41:
        /*0008*/ 	.byte	0x04, 0x17
        /*000a*/ 	.short	(.L_43 - .L_42)
.L_42:
        /*000c*/ 	.word	0x00000000
        /*0010*/ 	.short	0x0007
        /*0012*/ 	.short	0x0025
        /*0014*/ 	.byte	0x00, 0xf0, 0x05, 0x00


	//----- nvinfo : EIATTR_KPARAM_INFO
	.align		4
.L_43:
        /*0018*/ 	.byte	0x04, 0x17
        /*001a*/ 	.short	(.L_45 - .L_44)
.L_44:
        /*001c*/ 	.word	0x00000000
        /*0020*/ 	.short	0x0006
        /*0022*/ 	.short	0x0024
        /*0024*/ 	.byte	0x00, 0xf0, 0x05, 0x00


	//----- nvinfo : EIATTR_KPARAM_INFO
	.align		4
.L_45:
        /*0028*/ 	.byte	0x04, 0x17
        /*002a*/ 	.short	(.L_47 - .L_46)
.L_46:
        /*002c*/ 	.word	0x00000000
        /*0030*/ 	.short	0x0005
        /*0032*/ 	.short	0x0020
        /*0034*/ 	.byte	0x00, 0xf0, 0x11, 0x00


	//----- nvinfo : EIATTR_KPARAM_INFO
	.align		4
.L_47:
        /*0038*/ 	.byte	0x04, 0x17
        /*003a*/ 	.short	(.L_49 - .L_48)
.L_48:
        /*003c*/ 	.word	0x00000000
        /*0040*/ 	.short	0x0004
        /*0042*/ 	.short	0x001c
        /*0044*/ 	.byte	0x00, 0xf0, 0x11, 0x00


	//----- nvinfo : EIATTR_KPARAM_INFO
	.align		4
.L_49:
        /*0048*/ 	.byte	0x04, 0x17
        /*004a*/ 	.short	(.L_51 - .L_50)
.L_50:
        /*004c*/ 	.word	0x00000000
        /*0050*/ 	.short	0x0003
        /*0052*/ 	.short	0x0018
        /*0054*/ 	.byte	0x00, 0xf0, 0x11, 0x00


	//----- nvinfo : EIATTR_KPARAM_INFO
	.align		4
.L_51:
        /*0058*/ 	.byte	0x04, 0x17
        /*005a*/ 	.short	(.L_53 - .L_52)
.L_52:
        /*005c*/ 	.word	0x00000000
        /*0060*/ 	.short	0x0002
        /*0062*/ 	.short	0x0010
        /*0064*/ 	.byte	0x00, 0xf5, 0x21, 0x00


	//----- nvinfo : EIATTR_KPARAM_INFO
	.align		4
.L_53:
        /*0068*/ 	.byte	0x04, 0x17
        /*006a*/ 	.short	(.L_55 - .L_54)
.L_54:
        /*006c*/ 	.word	0x00000000
        /*0070*/ 	.short	0x0001
        /*0072*/ 	.short	0x0008
        /*0074*/ 	.byte	0x00, 0xf5, 0x21, 0x00


	//----- nvinfo : EIATTR_KPARAM_INFO
	.align		4
.L_55:
        /*0078*/ 	.byte	0x04, 0x17
        /*007a*/ 	.short	(.L_57 - .L_56)
.L_56:
        /*007c*/ 	.word	0x00000000
        /*0080*/ 	.short	0x0000
        /*0082*/ 	.short	0x0000
        /*0084*/ 	.byte	0x00, 0xf5, 0x21, 0x00


	//----- nvinfo : EIATTR_SPARSE_MMA_MASK
	.align		4
.L_57:
        /*0088*/ 	.byte	0x03, 0x50
        /*008a*/ 	.short	0x0000


	//----- nvinfo : EIATTR_MAXREG_COUNT
	.align		4
        /*008c*/ 	.byte	0x03, 0x1b
        /*008e*/ 	.short	0x00ff


	//----- nvinfo : EIATTR_MERCURY_ISA_VERSION
	.align		4
        /*0090*/ 	.byte	0x03, 0x5f
        /*0092*/ 	.short	0x0101


	//----- nvinfo : EIATTR_VRC_CTA_INIT_COUNT
	.align		4
        /*0094*/ 	.byte	0x02, 0x4a
	.zero		1
	.zero		1


	//----- nvinfo : EIATTR_EXIT_INSTR_OFFSETS
	.align		4
        /*0098*/ 	.byte	0x04, 0x1c
        /*009a*/ 	.short	(.L_59 - .L_58)


	//   ....[0]....
.L_58:
        /*009c*/ 	.word	0x000000f0


	//   ....[1]....
        /*00a0*/ 	.word	0x000026f0


	//----- nvinfo : EIATTR_CBANK_PARAM_SIZE
	.align		4
.L_59:
        /*00a4*/ 	.byte	0x03, 0x19
        /*00a6*/ 	.short	0x0026


	//----- nvinfo : EIATTR_PARAM_CBANK
	.align		4
        /*00a8*/ 	.byte	0x04, 0x0a
        /*00aa*/ 	.short	(.L_61 - .L_60)
	.align		4
.L_60:
        /*00ac*/ 	.word	index@(.nv.constant0._Z13mat_mul_naivePKfS0_Pfjjjbb)
        /*00b0*/ 	.short	0x0380
        /*00b2*/ 	.short	0x0026


	//----- nvinfo : EIATTR_SW_WAR
	.align		4
.L_61:
        /*00b4*/ 	.byte	0x04, 0x36
        /*00b6*/ 	.short	(.L_63 - .L_62)
.L_62:
        /*00b8*/ 	.word	0x00000008
.L_63:


//--------------------- .nv.info._Z13relu_backwardPfS_S_jj --------------------------
	.section	.nv.info._Z13relu_backwardPfS_S_jj,"",@"SHT_CUDA_INFO"
	.sectionflags	@""
	.align	4


	//----- nvinfo : EIATTR_CUDA_API_VERSION
	.align		4
        /*0000*/ 	.byte	0x04, 0x37
        /*0002*/ 	.short	(.L_65 - .L_64)
.L_64:
        /*0004*/ 	.word	0x00000082


	//----- nvinfo : EIATTR_KPARAM_INFO
	.align		4
.L_65:
        /*0008*/ 	.byte	0x04, 0x17
        /*000a*/ 	.short	(.L_67 - .L_66)
.L_66:
        /*000c*/ 	.word	0x00000000
        /*0010*/ 	.short	0x0004
        /*0012*/ 	.short	0x001c
        /*0014*/ 	.byte	0x00, 0xf0, 0x11, 0x00


	//----- nvinfo : EIATTR_KPARAM_INFO
	.align		4
.L_67:
        /*0018*/ 	.byte	0x04, 0x17
        /*001a*/ 	.short	(.L_69 - .L_68)
.L_68:
        /*001c*/ 	.word	0x00000000
        /*0020*/ 	.short	0x0003
        /*0022*/ 	.short	0x0018
        /*0024*/ 	.byte	0x00, 0xf0, 0x11, 0x00


	//----- nvinfo : EIATTR_KPARAM_INFO
	.align		4
.L_69:
        /*0028*/ 	.byte	0x04, 0x17
        /*002a*/ 	.short	(.L_71 - .L_70)
.L_70:
        /*002c*/ 	.word	0x00000000
        /*0030*/ 	.short	0x0002
        /*0032*/ 	.short	0x0010
        /*0034*/ 	.byte	0x00, 0xf5, 0x21, 0x00


	//----- nvinfo : EIATTR_KPARAM_INFO
	.align		4
.L_71:
        /*0038*/ 	.byte	0x04, 0x17
        /*003a*/ 	.short	(.L_73 - .L_72)
.L_72:
        /*003c*/ 	.word	0x00000000
        /*0040*/ 	.short	0x0001
        /*0042*/ 	.short	0x0008
        /*0044*/ 	.byte	0x00, 0xf5, 0x21, 0x00


	//----- nvinfo : EIATTR_KPARAM_INFO
	.align		4
.L_73:
        /*0048*/ 	.byte	0x04, 0x17
        /*004a*/ 	.short	(.L_75 - .L_74)
.L_74:
        /*004c*/ 	.word	0x00000000
        /*0050*/ 	.short	0x0000
        /*0052*/ 	.short	0x0000
        /*0054*/ 	.byte	0x00, 0xf5, 0x21, 0x00


	//----- nvinfo : EIATTR_SPARSE_MMA_MASK
	.align		4
.L_75:
        /*0058*/ 	.byte	0x03, 0x50
        /*005a*/ 	.short	0x0000


	//----- nvinfo : EIATTR_MAXREG_COUNT
	.align		4
        /*005c*/ 	.byte	0x03, 0x1b
        /*005e*/ 	.short	0x00ff


	//----- nvinfo : EIATTR_MERCURY_ISA_VERSION
	.align		4
        /*0060*/ 	.byte	0x03, 0x5f
        /*0062*/ 	.short	0x0101


	//----- nvinfo : EIATTR_VRC_CTA_INIT_COUNT
	.align		4
        /*0064*/ 	.byte	0x02, 0x4a
	.zero		1
	.zero		1


	//----- nvinfo : EIATTR_EXIT_INSTR_OFFSETS
	.align		4
        /*0068*/ 	.byte	0x04, 0x1c
        /*006a*/ 	.short	(.L_77 - .L_76)


	//   ....[0]....
.L_76:
        /*006c*/ 	.word	0x000000c0


	//   ....[1]....
        /*0070*/ 	.word	0x000001d0


	//----- nvinfo : EIATTR_CRS_STACK_SIZE
	.align		4
.L_77:
        /*0074*/ 	.byte	0x04, 0x1e
        /*0076*/ 	.short	(.L_79 - .L_78)
.L_78:
        /*0078*/ 	.word	0x00000000


	//----- nvinfo : EIATTR_CBANK_PARAM_SIZE
	.align		4
.L_79:
        /*007c*/ 	.byte	0x03, 0x19
        /*007e*/ 	.short	0x0020


	//----- nvinfo : EIATTR_PARAM_CBANK
	.align		4
        /*0080*/ 	.byte	0x04, 0x0a
        /*0082*/ 	.short	(.L_81 - .L_80)
	.align		4
.L_80:
        /*0084*/ 	.word	index@(.nv.constant0._Z13relu_backwardPfS_S_jj)
        /*0088*/ 	.short	0x0380
        /*008a*/ 	.short	0x0020


	//----- nvinfo : EIATTR_SW_WAR
	.align		4
.L_81:
        /*008c*/ 	.byte	0x04, 0x36
        /*008e*/ 	.short	(.L_83 - .L_82)
.L_82:
        /*0090*/ 	.word	0x00000008
.L_83:


//--------------------- .nv.callgraph             --------------------------
	.section	.nv.callgraph,"",@"SHT_CUDA_CALLGRAPH"
	.align	4
	.sectionentsize	8
	.align		4
        /*0000*/ 	.word	0x00000000
	.align		4
        /*0004*/ 	.word	0xffffffff
	.align		4
        /*0008*/ 	.word	0x00000000
	.align		4
        /*000c*/ 	.word	0xfffffffe
	.align		4
        /*0010*/ 	.word	0x00000000
	.align		4
        /*0014*/ 	.word	0xfffffffd
	.align		4
        /*0018*/ 	.word	0x00000000
	.align		4
        /*001c*/ 	.word	0xfffffffc


//--------------------- .text._Z14reduce_on_axisPKfPfjjb --------------------------
	.section	.text._Z14reduce_on_axisPKfPfjjb,"ax",@progbits
	.align	128
        .global         _Z14reduce_on_axisPKfPfjjb
        .type           _Z14reduce_on_axisPKfPfjjb,@function
        .size           _Z14reduce_on_axisPKfPfjjb,(.L_x_43 - _Z14reduce_on_axisPKfPfjjb)
        .other          _Z14reduce_on_axisPKfPfjjb,@"STO_CUDA_ENTRY STV_DEFAULT"
_Z14reduce_on_axisPKfPfjjb:
.text._Z14reduce_on_axisPKfPfjjb:
[----:B------:R-:W-:Y:S01]  /*0000*/  LDC R1, c[0x0][0x37c] ;  /* 0x0000df00ff017b82 */ /* 0x000fe20000000800 */
[----:B------:R-:W0:Y:S07]  /*0010*/  S2R R5, SR_TID.X ;  /* 0x0000000000057919 */ /* 0x000e2e0000002100 */
[----:B------:R-:W1:Y:S01]  /*0020*/  S2UR UR5, SR_CTAID.X ;  /* 0x00000000000579c3 */ /* 0x000e620000002500 */
[----:B------:R-:W1:Y:S07]  /*0030*/  LDCU UR4, c[0x0][0x360] ;  /* 0x00006c00ff0477ac */ /* 0x000e6e0008000800 */
[----:B------:R-:W2:Y:S01]  /*0040*/  LDC R0, c[0x0][0x394] ;  /* 0x0000e500ff007b82 */ /* 0x000ea20000000800 */
[----:B-1----:R-:W-:-:S06]  /*0050*/  UIMAD UR5, UR5, UR4, URZ ;  /* 0x00000004050572a4 */ /* 0x002fcc000f8e02ff */
[----:B0-----:R-:W-:-:S04]  /*0060*/  IADD3 R3, PT, PT, R5, UR5, RZ ;  /* 0x0000000505037c10 */ /* 0x001fc8000fffe0ff */
[----:B--2---:R-:W-:-:S13]  /*0070*/  ISETP.GE.U32.AND P0, PT, R3, R0, PT ;  /* 0x000000000300720c */ /* 0x004fda0003f06070 */
[----:B------:R-:W-:Y:S05]  /*0080*/  @P0 EXIT ;  /* 0x000000000000094d */ /* 0x000fea0003800000 */
[----:B------:R-:W0:Y:S01]  /*0090*/  LDCU UR10, c[0x0][0x390] ;  /* 0x00007200ff0a77ac */ /* 0x000e220008000800 */
[----:B------:R-:W-:Y:S01]  /*00a0*/  HFMA2 R16, -RZ, RZ, 0, 0 ;  /* 0x00000000ff107431 */ /* 0x000fe200000001ff */
[----:B------:R-:W1:Y:S01]  /*00b0*/  LDCU.64 UR8, c[0x0][0x358] ;  /* 0x00006b00ff0877ac */ /* 0x000e620008000a00 */
[----:B0-----:R-:W-:-:S09]  /*00c0*/  UISETP.NE.AND UP0, UPT, UR10, URZ, UPT ;  /* 0x000000ff0a00728c */ /* 0x001fd2000bf05270 */
[----:B-1----:R-:W-:Y:S05]  /*00d0*/  BRA.U !UP0, `(.L_x_0) ;  /* 0x0000000908987547 */ /* 0x002fea000b800000 */
[----:B------:R-:W-:Y:S01]  /*00e0*/  UISETP.GE.U32.AND UP1, UPT, UR10, 0x10, UPT ;  /* 0x000000100a00788c */ /* 0x000fe2000bf26070 */
[----:B------:R-:W-:Y:S01]  /*00f0*/  MOV R16, RZ ;  /* 0x000000ff00107202 */ /* 0x000fe20000000f00 */
[----:B------:R-:W-:Y:S01]  /*0100*/  ULOP3.LUT UR6, UR10, 0xf, URZ, 0xc0, !UPT ;  /* 0x0000000f0a067892 */ /* 0x000fe2000f8ec0ff */
[----:B------:R-:W-:-:S03]  /*0110*/  UMOV UR4, URZ ;  /* 0x000000ff00047c82 */ /* 0x000fc60008000000 */
[----:B------:R-:W-:-:S03]  /*0120*/  UISETP.NE.AND UP0, UPT, UR6, URZ, UPT ;  /* 0x000000ff0600728c */ /* 0x000fc6000bf05270 */
[----:B------:R-:W-:Y:S08]  /*0130*/  BRA.U !UP1, `(.L_x_1) ;  /* 0x00000005095c7547 */ /* 0x000ff0000b800000 */
[----:B------:R-:W0:Y:S01]  /*0140*/  LDC.64 R22, c[0x0][0x380] ;  /* 0x0000e000ff167b82 */ /* 0x000e220000000a00 */
[----:B------:R-:W-:Y:S01]  /*0150*/  ULOP3.LUT UR4, UR10, 0xfffffff0, URZ, 0xc0, !UPT ;  /* 0xfffffff00a047892 */ /* 0x000fe2000f8ec0ff */
[C---:B------:R-:W-:Y:S01]  /*0160*/  IADD3 R5, PT, PT, R0.reuse, UR5, R5 ;  /* 0x0000000500057c10 */ /* 0x040fe2000fffe005 */
[C-C-:B------:R-:W-:Y:S01]  /*0170*/  IMAD R9, R0.reuse, 0x3, R3.reuse ;  /* 0x0000000300097824 */ /* 0x140fe200078e0203 */
[CC--:B------:R-:W-:Y:S01]  /*0180*/  LEA R7, R0.reuse, R3.reuse, 0x1 ;  /* 0x0000000300077211 */ /* 0x0c0fe200078e08ff */
[C-C-:B------:R-:W-:Y:S01]  /*0190*/  IMAD R13, R0.reuse, 0x5, R3.reuse ;  /* 0x00000005000d7824 */ /* 0x140fe200078e0203 */
[CC--:B------:R-:W-:Y:S01]  /*01a0*/  LEA R11, R0.reuse, R3.reuse, 0x2 ;  /* 0x00000003000b7211 */ /* 0x0c0fe200078e10ff */
[C-C-:B------:R-:W-:Y:S01]  /*01b0*/  IMAD R15, R0.reuse, 0x6, R3.reuse ;  /* 0x00000006000f7824 */ /* 0x140fe200078e0203 */
[C---:B------:R-:W-:Y:S01]  /*01c0*/  LEA R19, R0.reuse, R3, 0x3 ;  /* 0x0000000300137211 */ /* 0x040fe200078e18ff */
[C-C-:B------:R-:W-:Y:S01]  /*01d0*/  IMAD R17, R0.reuse, 0x7, R3.reuse ;  /* 0x0000000700117824 */ /* 0x140fe200078e0203 */
[----:B------:R-:W-:Y:S01]  /*01e0*/  MOV R16, RZ ;  /* 0x000000ff00107202 */ /* 0x000fe20000000f00 */
[C-C-:B------:R-:W-:Y:S01]  /*01f0*/  IMAD R21, R0.reuse, 0x9, R3.reuse ;  /* 0x0000000900157824 */ /* 0x140fe200078e0203 */
[----:B------:R-:W-:Y:S01]  /*0200*/  UIADD3 UR7, UPT, UPT, -UR4, URZ, URZ ;  /* 0x000000ff04077290 */ /* 0x000fe2000fffe1ff */
[----:B------:R-:W-:-:S02]  /*0210*/  IMAD R29, R0, 0xa, R3 ;  /* 0x0000000a001d7824 */ /* 0x000fc400078e0203 */
[C-C-:B------:R-:W-:Y:S02]  /*0220*/  IMAD R2, R0.reuse, 0xb, R3.reuse ;  /* 0x0000000b00027824 */ /* 0x140fe400078e0203 */
[C-C-:B------:R-:W-:Y:S02]  /*0230*/  IMAD R4, R0.reuse, 0xc, R3.reuse ;  /* 0x0000000c00047824 */ /* 0x140fe400078e0203 */
[C-C-:B------:R-:W-:Y:S02]  /*0240*/  IMAD R6, R0.reuse, 0xd, R3.reuse ;  /* 0x0000000d00067824 */ /* 0x140fe400078e0203 */
[C-C-:B------:R-:W-:Y:S02]  /*0250*/  IMAD R8, R0.reuse, 0xe, R3.reuse ;  /* 0x0000000e00087824 */ /* 0x140fe400078e0203 */
[--C-:B------:R-:W-:Y:S02]  /*0260*/  IMAD R10, R0, 0xf, R3.reuse ;  /* 0x0000000f000a7824 */ /* 0x100fe400078e0203 */
[----:B------:R-:W-:-:S07]  /*0270*/  IMAD.MOV.U32 R12, RZ, RZ, R3 ;  /* 0x000000ffff0c7224 */ /* 0x000fce00078e0003 */
.L_x_2:
[----:B0-----:R-:W-:-:S04]  /*0280*/  IMAD.WIDE.U32 R24, R12, 0x4, R22 ;  /* 0x000000040c187825 */ /* 0x001fc800078e0016 */
[--C-:B------:R-:W-:Y:S01]  /*0290*/  IMAD.WIDE.U32 R26, R5, 0x4, R22.reuse ;  /* 0x00000004051a7825 */ /* 0x100fe200078e0016 */
[----:B------:R0:W2:Y:S04]  /*02a0*/  LDG.E R18, desc[UR8][R24.64] ;  /* 0x0000000818127981 */ /* 0x0000a8000c1e1900 */
[----:B------:R-:W3:Y:S01]  /*02b0*/  LDG.E R14, desc[UR8][R26.64] ;  /* 0x000000081a0e7981 */ /* 0x000ee2000c1e1900 */
[----:B0-----:R-:W-:-:S05]  /*02c0*/  IMAD.WIDE.U32 R24, R7, 0x4, R22 ;  /* 0x0000000407187825 */ /* 0x001fca00078e0016 */
[----:B------:R0:W4:Y:S02]  /*02d0*/  LDG.E R20, desc[UR8][R24.64] ;  /* 0x0000000818147981 */ /* 0x000124000c1e1900 */
[----:B0-----:R-:W-:-:S05]  /*02e0*/  IMAD.WIDE.U32 R24, R9, 0x4, R22 ;  /* 0x0000000409187825 */ /* 0x001fca00078e0016 */
[----:B------:R0:W5:Y:S01]  /*02f0*/  LDG.E R28, desc[UR8][R24.64] ;  /* 0x00000008181c7981 */ /* 0x000162000c1e1900 */
[----:B------:R-:W-:-:S04]  /*0300*/  IMAD.WIDE.U32 R26, R11, 0x4, R22 ;  /* 0x000000040b1a7825 */ /* 0x000fc800078e0016 */
[----:B0-----:R-:W-:-:S04]  /*0310*/  IMAD.WIDE.U32 R24, R13, 0x4, R22 ;  /* 0x000000040d187825 */ /* 0x001fc800078e0016 */
[----:B--2---:R-:W-:Y:S02]  /*0320*/  FADD R18, R18, R16 ;  /* 0x0000001012127221 */ /* 0x004fe40000000000 */
[----:B------:R-:W2:Y:S02]  /*0330*/  LDG.E R16, desc[UR8][R24.64] ;  /* 0x0000000818107981 */ /* 0x000ea4000c1e1900 */
[----:B---3--:R-:W-:Y:S02]  /*0340*/  FADD R18, R18, R14 ;  /* 0x0000000e12127221 */ /* 0x008fe40000000000 */
[----:B------:R0:W3:Y:S02]  /*0350*/  LDG.E R14, desc[UR8][R26.64] ;  /* 0x000000081a0e7981 */ /* 0x0000e4000c1e1900 */
[----:B----4-:R-:W-:Y:S01]  /*0360*/  FADD R20, R18, R20 ;  /* 0x0000001412147221 */ /* 0x010fe20000000000 */
[----:B0-----:R-:W-:-:S05]  /*0370*/  IMAD.WIDE.U32 R26, R15, 0x4, R22 ;  /* 0x000000040f1a7825 */ /* 0x001fca00078e0016 */
[----:B------:R0:W4:Y:S01]  /*0380*/  LDG.E R18, desc[UR8][R26.64] ;  /* 0x000000081a127981 */ /* 0x000122000c1e1900 */
[----:B------:R-:W-:-:S04]  /*0390*/  IMAD.WIDE.U32 R24, R17, 0x4, R22 ;  /* 0x0000000411187825 */ /* 0x000fc800078e0016 */
[----:B-----5:R-:W-:Y:S02]  /*03a0*/  FADD R28, R20, R28 ;  /* 0x0000001c141c7221 */ /* 0x020fe40000000000 */
[----:B------:R1:W5:Y:S01]  /*03b0*/  LDG.E R20, desc[UR8][R24.64] ;  /* 0x0000000818147981 */ /* 0x000362000c1e1900 */
[----:B0-----:R-:W-:-:S04]  /*03c0*/  IMAD.WIDE.U32 R26, R21, 0x4, R22 ;  /* 0x00000004151a7825 */ /* 0x001fc800078e0016 */
[----:B-1----:R-:W-:-:S04]  /*03d0*/  IMAD.WIDE.U32 R24, R19, 0x4, R22 ;  /* 0x0000000413187825 */ /* 0x002fc800078e0016 */
[----:B---3--:R-:W-:-:S04]  /*03e0*/  FADD R14, R28, R14 ;  /* 0x0000000e1c0e7221 */ /* 0x008fc80000000000 */
[----:B--2---:R-:W-:Y:S02]  /*03f0*/  FADD R16, R14, R16 ;  /* 0x000000100e107221 */ /* 0x004fe40000000000 */
[----:B------:R0:W2:Y:S02]  /*0400*/  LDG.E R14, desc[UR8][R24.64] ;  /* 0x00000008180e7981 */ /* 0x0000a4000c1e1900 */
[----:B----4-:R-:W-:Y:S02]  /*0410*/  FADD R16, R16, R18 ;  /* 0x0000001210107221 */ /* 0x010fe40000000000 */
[----:B------:R1:W3:Y:S01]  /*0420*/  LDG.E R18, desc[UR8][R26.64] ;  /* 0x000000081a127981 */ /* 0x0002e2000c1e1900 */
[----:B0-----:R-:W-:-:S04]  /*0430*/  IMAD.WIDE.U32 R24, R2, 0x4, R22 ;  /* 0x0000000402187825 */ /* 0x001fc800078e0016 */
[----:B-1----:R-:W-:-:S04]  /*0440*/  IMAD.WIDE.U32 R26, R29, 0x4, R22 ;  /* 0x000000041d1a7825 */ /* 0x002fc800078e0016 */
[----:B-----5:R-:W-:Y:S02]  /*0450*/  FADD R20, R16, R20 ;  /* 0x0000001410147221 */ /* 0x020fe40000000000 */
[----:B------:R0:W4:Y:S04]  /*0460*/  LDG.E R16, desc[UR8][R24.64] ;  /* 0x0000000818107981 */ /* 0x000128000c1e1900 */
[----:B------:R1:W5:Y:S01]  /*0470*/  LDG.E R28, desc[UR8][R26.64] ;  /* 0x000000081a1c7981 */ /* 0x000362000c1e1900 */
[----:B0-----:R-:W-:-:S04]  /*0480*/  IMAD.WIDE.U32 R24, R4, 0x4, R22 ;  /* 0x0000000404187825 */ /* 0x001fc800078e0016 */
[----:B-1----:R-:W-:-:S04]  /*0490*/  IMAD.WIDE.U32 R26, R6, 0x4, R22 ;  /* 0x00000004061a7825 */ /* 0x002fc800078e0016 */
[----:B--2---:R-:W-:Y:S02]  /*04a0*/  FADD R14, R20, R14 ;  /* 0x0000000e140e7221 */ /* 0x004fe40000000000 */
[----:B------:R0:W2:Y:S02]  /*04b0*/  LDG.E R20, desc[UR8][R26.64] ;  /* 0x000000081a147981 */ /* 0x0000a4000c1e1900 */
[----:B---3--:R-:W-:Y:S02]  /*04c0*/  FADD R18, R14, R18 ;  /* 0x000000120e127221 */ /* 0x008fe40000000000 */
[----:B------:R1:W3:Y:S01]  /*04d0*/  LDG.E R14, desc[UR8][R24.64] ;  /* 0x00000008180e7981 */ /* 0x0002e2000c1e1900 */
[----:B0-----:R-:W-:-:S04]  /*04e0*/  IMAD.WIDE.U32 R26, R8, 0x4, R22 ;  /* 0x00000004081a7825 */ /* 0x001fc800078e0016 */
[----:B-1----:R-:W-:-:S04]  /*04f0*/  IMAD.WIDE.U32 R24, R10, 0x4, R22 ;  /* 0x000000040a187825 */ /* 0x002fc800078e0016 */
[----:B-----5:R-:W-:Y:S02]  /*0500*/  FADD R18, R18, R28 ;  /* 0x0000001c12127221 */ /* 0x020fe40000000000 */
[----:B------:R-:W5:Y:S02]  /*0510*/  LDG.E R28, desc[UR8][R24.64] ;  /* 0x00000008181c7981 */ /* 0x000f64000c1e1900 */
[----:B----4-:R-:W-:Y:S02]  /*0520*/  FADD R16, R18, R16 ;  /* 0x0000001012107221 */ /* 0x010fe40000000000 */
[----:B------:R-:W4:Y:S01]  /*0530*/  LDG.E R18, desc[UR8][R26.64] ;  /* 0x000000081a127981 */ /* 0x000f22000c1e1900 */
[----:B------:R-:W-:-:S04]  /*0540*/  UIADD3 UR7, UPT, UPT, UR7, 0x10, URZ ;  /* 0x0000001007077890 */ /* 0x000fc8000fffe0ff */
[----:B------:R-:W-:Y:S01]  /*0550*/  UISETP.NE.AND UP1, UPT, UR7, URZ, UPT ;  /* 0x000000ff0700728c */ /* 0x000fe2000bf25270 */
[C---:B------:R-:W-:Y:S01]  /*0560*/  LEA R12, R0.reuse, R12, 0x4 ;  /* 0x0000000c000c7211 */ /* 0x040fe200078e20ff */
[C---:B------:R-:W-:Y:S01]  /*0570*/  IMAD R15, R0.reuse, 0x10, R15 ;  /* 0x00000010000f7824 */ /* 0x040fe200078e020f */
[C---:B------:R-:W-:Y:S01]  /*0580*/  LEA R5, R0.reuse, R5, 0x4 ;  /* 0x0000000500057211 */ /* 0x040fe200078e20ff */
[C---:B------:R-:W-:Y:S01]  /*0590*/  IMAD R6, R0.reuse, 0x10, R6 ;  /* 0x0000001000067824 */ /* 0x040fe200078e0206 */
[C---:B------:R-:W-:Y:S02]  /*05a0*/  LEA R7, R0.reuse, R7, 0x4 ;  /* 0x0000000700077211 */ /* 0x040fe400078e20ff */
[C---:B------:R-:W-:Y:S02]  /*05b0*/  LEA R9, R0.reuse, R9, 0x4 ;  /* 0x0000000900097211 */ /* 0x040fe400078e20ff */
[C---:B------:R-:W-:Y:S02]  /*05c0*/  LEA R11, R0.reuse, R11, 0x4 ;  /* 0x0000000b000b7211 */ /* 0x040fe400078e20ff */
[----:B------:R-:W-:-:S02]  /*05d0*/  LEA R13, R0, R13, 0x4 ;  /* 0x0000000d000d7211 */ /* 0x000fc400078e20ff */
[C---:B------:R-:W-:Y:S02]  /*05e0*/  LEA R17, R0.reuse, R17, 0x4 ;  /* 0x0000001100117211 */ /* 0x040fe400078e20ff */
[C---:B------:R-:W-:Y:S02]  /*05f0*/  LEA R19, R0.reuse, R19, 0x4 ;  /* 0x0000001300137211 */ /* 0x040fe400078e20ff */
[C---:B------:R-:W-:Y:S02]  /*0600*/  LEA R21, R0.reuse, R21, 0x4 ;  /* 0x0000001500157211 */ /* 0x040fe400078e20ff */
[C---:B------:R-:W-:Y:S02]  /*0610*/  LEA R29, R0.reuse, R29, 0x4 ;  /* 0x0000001d001d7211 */ /* 0x040fe400078e20ff */
[C---:B------:R-:W-:Y:S02]  /*0620*/  LEA R2, R0.reuse, R2, 0x4 ;  /* 0x0000000200027211 */ /* 0x040fe400078e20ff */
[----:B------:R-:W-:-:S02]  /*0630*/  LEA R4, R0, R4, 0x4 ;  /* 0x0000000400047211 */ /* 0x000fc400078e20ff */
[C---:B------:R-:W-:Y:S02]  /*0640*/  LEA R8, R0.reuse, R8, 0x4 ;  /* 0x0000000800087211 */ /* 0x040fe400078e20ff */
[----:B------:R-:W-:Y:S01]  /*0650*/  LEA R10, R0, R10, 0x4 ;  /* 0x0000000a000a7211 */ /* 0x000fe200078e20ff */
[----:B---3--:R-:W-:-:S04]  /*0660*/  FADD R14, R16, R14 ;  /* 0x0000000e100e7221 */ /* 0x008fc80000000000 */
[----:B--2---:R-:W-:-:S04]  /*0670*/  FADD R14, R14, R20 ;  /* 0x000000140e0e7221 */ /* 0x004fc80000000000 */
[----:B----4-:R-:W-:-:S04]  /*0680*/  FADD R14, R14, R18 ;  /* 0x000000120e0e7221 */ /* 0x010fc80000000000 */
[----:B-----5:R-:W-:Y:S01]  /*0690*/  FADD R16, R14, R28 ;  /* 0x0000001c0e107221 */ /* 0x020fe20000000000 */
[----:B------:R-:W-:Y:S06]  /*06a0*/  BRA.U UP1, `(.L_x_2) ;  /* 0xfffffff901f47547 */ /* 0x000fec000b83ffff */
.L_x_1:
[----:B------:R-:W-:Y:S05]  /*06b0*/  BRA.U !UP0, `(.L_x_0) ;  /* 0x0000000508207547 */ /* 0x000fea000b800000 */
[----:B------:R-:W-:Y:S02]  /*06c0*/  UISETP.GE.U32.AND UP0, UPT, UR6, 0x8, UPT ;  /* 0x000000080600788c */ /* 0x000fe4000bf06070 */
[----:B------:R-:W-:-:S04]  /*06d0*/  ULOP3.LUT UR7, UR10, 0x7, URZ, 0xc0, !UPT ;  /* 0x000000070a077892 */ /* 0x000fc8000f8ec0ff */
[----:B------:R-:W-:-:S03]  /*06e0*/  UISETP.NE.AND UP1, UPT, UR7, URZ, UPT ;  /* 0x000000ff0700728c */ /* 0x000fc6000bf25270 */
[----:B------:R-:W-:Y:S08]  /*06f0*/  BRA.U !UP0, `(.L_x_3) ;  /* 0x0000000108887547 */ /* 0x000ff0000b800000 */
[----:B------:R-:W0:Y:S01]  /*0700*/  LDC.64 R4, c[0x0][0x380] ;  /* 0x0000e000ff047b82 */ /* 0x000e220000000a00 */
[----:B------:R-:W-:-:S05]  /*0710*/  IMAD R7, R0, UR4, R3 ;  /* 0x0000000400077c24 */ /* 0x000fca000f8e0203 */
[----:B------:R-:W-:-:S04]  /*0720*/  IADD3 R9, PT, PT, R7, R0, RZ ;  /* 0x0000000007097210 */ /* 0x000fc80007ffe0ff */
[----:B------:R-:W-:-:S04]  /*0730*/  IADD3 R11, PT, PT, R9, R0, RZ ;  /* 0x00000000090b7210 */ /* 0x000fc80007ffe0ff */
[----:B------:R-:W-:Y:S01]  /*0740*/  IADD3 R13, PT, PT, R11, R0, RZ ;  /* 0x000000000b0d7210 */ /* 0x000fe20007ffe0ff */
[----:B0-----:R-:W-:-:S04]  /*0750*/  IMAD.WIDE.U32 R6, R7, 0x4, R4 ;  /* 0x0000000407067825 */ /* 0x001fc800078e0004 */
[--C-:B------:R-:W-:Y:S02]  /*0760*/  IMAD.WIDE.U32 R8, R9, 0x4, R4.reuse ;  /* 0x0000000409087825 */ /* 0x100fe400078e0004 */
[----:B------:R-:W2:Y:S01]  /*0770*/  LDG.E R7, desc[UR8][R6.64] ;  /* 0x0000000806077981 */ /* 0x000ea2000c1e1900 */
[-C--:B------:R-:W-:Y:S01]  /*0780*/  IADD3 R15, PT, PT, R13, R0.reuse, RZ ;  /* 0x000000000d0f7210 */ /* 0x080fe20007ffe0ff */
[--C-:B------:R-:W-:Y:S02]  /*0790*/  IMAD.WIDE.U32 R10, R11, 0x4, R4.reuse ;  /* 0x000000040b0a7825 */ /* 0x100fe400078e0004 */
[----:B------:R0:W3:Y:S01]  /*07a0*/  LDG.E R2, desc[UR8][R8.64] ;  /* 0x0000000808027981 */ /* 0x0000e2000c1e1900 */
[----:B------:R-:W-:Y:S01]  /*07b0*/  IADD3 R19, PT, PT, R15, R0, RZ ;  /* 0x000000000f137210 */ /* 0x000fe20007ffe0ff */
[--C-:B------:R-:W-:Y:S02]  /*07c0*/  IMAD.WIDE.U32 R12, R13, 0x4, R4.reuse ;  /* 0x000000040d0c7825 */ /* 0x100fe400078e0004 */
[----:B------:R-:W4:Y:S02]  /*07d0*/  LDG.E R11, desc[UR8][R10.64] ;  /* 0x000000080a0b7981 */ /* 0x000f24000c1e1900 */
[----:B------:R-:W-:-:S02]  /*07e0*/  IMAD.WIDE.U32 R14, R15, 0x4, R4 ;  /* 0x000000040f0e7825 */ /* 0x000fc400078e0004 */
[----:B------:R-:W5:Y:S02]  /*07f0*/  LDG.E R13, desc[UR8][R12.64] ;  /* 0x000000080c0d7981 */ /* 0x000f64000c1e1900 */
[C---:B------:R-:W-:Y:S02]  /*0800*/  IMAD.IADD R17, R19.reuse, 0x1, R0 ;  /* 0x0000000113117824 */ /* 0x040fe400078e0200 */
[--C-:B------:R-:W-:Y:S01]  /*0810*/  IMAD.WIDE.U32 R18, R19, 0x4, R4.reuse ;  /* 0x0000000413127825 */ /* 0x100fe200078e0004 */
[----:B------:R-:W5:Y:S02]  /*0820*/  LDG.E R15, desc[UR8][R14.64] ;  /* 0x000000080e0f7981 */ /* 0x000f64000c1e1900 */
[C---:B------:R-:W-:Y:S01]  /*0830*/  IADD3 R21, PT, PT, R17.reuse, R0, RZ ;  /* 0x0000000011157210 */ /* 0x040fe20007ffe0ff */
[--C-:B0-----:R-:W-:Y:S02]  /*0840*/  IMAD.WIDE.U32 R8, R17, 0x4, R4.reuse ;  /* 0x0000000411087825 */ /* 0x101fe400078e0004 */
[----:B------:R-:W5:Y:S02]  /*0850*/  LDG.E R19, desc[UR8][R18.64] ;  /* 0x0000000812137981 */ /* 0x000f64000c1e1900 */
[----:B------:R-:W-:-:S02]  /*0860*/  IMAD.WIDE.U32 R4, R21, 0x4, R4 ;  /* 0x0000000415047825 */ /* 0x000fc400078e0004 */
[----:B------:R-:W5:Y:S04]  /*0870*/  LDG.E R9, desc[UR8][R8.64] ;  /* 0x0000000808097981 */ /* 0x000f68000c1e1900 */
[----:B------:R-:W5:Y:S01]  /*0880*/  LDG.E R5, desc[UR8][R4.64] ;  /* 0x0000000804057981 */ /* 0x000f62000c1e1900 */
[----:B------:R-:W-:Y:S01]  /*0890*/  UIADD3 UR4, UPT, UPT, UR4, 0x8, URZ ;  /* 0x0000000804047890 */ /* 0x000fe2000fffe0ff */
[----:B--2---:R-:W-:-:S04]  /*08a0*/  FADD R7, R16, R7 ;  /* 0x0000000710077221 */ /* 0x004fc80000000000 */
[----:B---3--:R-:W-:-:S04]  /*08b0*/  FADD R2, R7, R2 ;  /* 0x0000000207027221 */ /* 0x008fc80000000000 */
[----:B----4-:R-:W-:-:S04]  /*08c0*/  FADD R2, R2, R11 ;  /* 0x0000000b02027221 */ /* 0x010fc80000000000 */
[----:B-----5:R-:W-:-:S04]  /*08d0*/  FADD R2, R2, R13 ;  /* 0x0000000d02027221 */ /* 0x020fc80000000000 */
[----:B------:R-:W-:-:S04]  /*08e0*/  FADD R2, R2, R15 ;  /* 0x0000000f02027221 */ /* 0x000fc80000000000 */
[----:B------:R-:W-:-:S04]  /*08f0*/  FADD R2, R2, R19 ;  /* 0x0000001302027221 */ /* 0x000fc80000000000 */
[----:B------:R-:W-:-:S04]  /*0900*/  FADD R2, R2, R9 ;  /* 0x0000000902027221 */ /* 0x000fc80000000000 */
[----:B------:R-:W-:-:S07]  /*0910*/  FADD R16, R2, R5 ;  /* 0x0000000502107221 */ /* 0x000fce0000000000 */
.L_x_3:
        /* <DEDUP_REMOVED lines=12> */
[----:B------:R-:W2:Y:S02]  /*09e0*/  LDG.E R7, desc[UR8][R6.64] ;  /* 0x0000000806077981 */ /* 0x000ea4000c1e1900 */
[--C-:B------:R-:W-:Y:S02]  /*09f0*/  IMAD.WIDE.U32 R10, R11, 0x4, R4.reuse ;  /* 0x000000040b0a7825 */ /* 0x100fe400078e0004 */
[----:B------:R-:W3:Y:S02]  /*0a00*/  LDG.E R9, desc[UR8][R8.64] ;  /* 0x0000000808097981 */ /* 0x000ee4000c1e1900 */
[----:B------:R-:W-:Y:S02]  /*0a10*/  IMAD.WIDE.U32 R4, R13, 0x4, R4 ;  /* 0x000000040d047825 */ /* 0x000fe400078e0004 */
[----:B------:R-:W4:Y:S04]  /*0a20*/  LDG.E R11, desc[UR8][R10.64] ;  /* 0x000000080a0b7981 */ /* 0x000f28000c1e1900 */
[----:B------:R-:W5:Y:S01]  /*0a30*/  LDG.E R5, desc[UR8][R4.64] ;  /* 0x0000000804057981 */ /* 0x000f62000c1e1900 */
[----:B------:R-:W-:Y:S01]  /*0a40*/  UIADD3 UR4, UPT, UPT, UR4, 0x4, URZ ;  /* 0x0000000404047890 */ /* 0x000fe2000fffe0ff */
[----:B--2---:R-:W-:-:S04]  /*0a50*/  FADD R16, R16, R7 ;  /* 0x0000000710107221 */ /* 0x004fc80000000000 */
[----:B---3--:R-:W-:-:S04]  /*0a60*/  FADD R16, R16, R9 ;  /* 0x0000000910107221 */ /* 0x008fc80000000000 */
[----:B----4-:R-:W-:-:S04]  /*0a70*/  FADD R16, R16, R11 ;  /* 0x0000000b10107221 */ /* 0x010fc80000000000 */
[----:B-----5:R-:W-:-:S07]  /*0a80*/  FADD R16, R16, R5 ;  /* 0x0000000510107221 */ /* 0x020fce0000000000 */
.L_x_4:
[----:B------:R-:W-:Y:S05]  /*0a90*/  BRA.U !UP1, `(.L_x_0) ;  /* 0x0000000109287547 */ /* 0x000fea000b800000 */
[----:B------:R-:W0:Y:S01]  /*0aa0*/  LDC.64 R6, c[0x0][0x380] ;  /* 0x0000e000ff067b82 */ /* 0x000e220000000a00 */
[----:B------:R-:W-:Y:S01]  /*0ab0*/  IMAD R9, R0, UR4, R3 ;  /* 0x0000000400097c24 */ /* 0x000fe2000f8e0203 */
[----:B------:R-:W-:-:S12]  /*0ac0*/  UIADD3 UR6, UPT, UPT, -UR6, URZ, URZ ;  /* 0x000000ff06067290 */ /* 0x000fd8000fffe1ff */
.L_x_5:
[----:B0-----:R-:W-:-:S06]  /*0ad0*/  IMAD.WIDE.U32 R4, R9, 0x4, R6 ;  /* 0x0000000409047825 */ /* 0x001fcc00078e0006 */
[----:B------:R-:W2:Y:S01]  /*0ae0*/  LDG.E R5, desc[UR8][R4.64] ;  /* 0x0000000804057981 */ /* 0x000ea2000c1e1900 */
[----:B------:R-:W-:Y:S01]  /*0af0*/  UIADD3 UR6, UPT, UPT, UR6, 0x1, URZ ;  /* 0x0000000106067890 */ /* 0x000fe2000fffe0ff */
[----:B------:R-:W-:-:S03]  /*0b00*/  IADD3 R9, PT, PT, R9, R0, RZ ;  /* 0x0000000009097210 */ /* 0x000fc60007ffe0ff */
[----:B------:R-:W-:Y:S01]  /*0b10*/  UISETP.NE.AND UP0, UPT, UR6, URZ, UPT ;  /* 0x000000ff0600728c */ /* 0x000fe2000bf05270 */
[----:B--2---:R-:W-:-:S08]  /*0b20*/  FADD R16, R5, R16 ;  /* 0x0000001005107221 */ /* 0x004fd00000000000 */
[----:B------:R-:W-:Y:S05]  /*0b30*/  BRA.U UP0, `(.L_x_5) ;  /* 0xfffffffd00e47547 */ /* 0x000fea000b83ffff */
.L_x_0:
[----:B------:R-:W0:Y:S01]  /*0b40*/  LDCU.U8 UR4, c[0x0][0x398] ;  /* 0x00007300ff0477ac */ /* 0x000e220008000000 */
[----:B------:R-:W1:Y:S01]  /*0b50*/  LDC.64 R4, c[0x0][0x388] ;  /* 0x0000e200ff047b82 */ /* 0x000e620000000a00 */
[----:B0-----:R-:W-:-:S06]  /*0b60*/  UPRMT UR4, UR4, 0x8880, URZ ;  /* 0x0000888004047896 */ /* 0x001fcc00080000ff */
[----:B------:R-:W-:Y:S01]  /*0b70*/  ISETP.NE.AND P0, PT, RZ, UR4, PT ;  /* 0x00000004ff007c0c */ /* 0x000fe2000bf05270 */
[----:B-1----:R-:W-:-:S05]  /*0b80*/  IMAD.WIDE.U32 R4, R3, 0x4, R4 ;  /* 0x0000000403047825 */ /* 0x002fca00078e0004 */
[----:B------:R0:W-:Y:S07]  /*0b90*/  STG.E desc[UR8][R4.64], R16 ;  /* 0x0000001004007986 */ /* 0x0001ee000c101908 */
[----:B------:R-:W-:Y:S05]  /*0ba0*/  @!P0 EXIT ;  /* 0x000000000000894d */ /* 0x000fea0003800000 */
[----:B------:R-:W-:Y:S01]  /*0bb0*/  I2FP.F32.U32 R0, UR10 ;  /* 0x0000000a00007c45 */ /* 0x000fe20008201000 */
[----:B------:R-:W-:Y:S03]  /*0bc0*/  BSSY.RECONVERGENT B0, `(.L_x_6) ;  /* 0x000000c000007945 */ /* 0x000fe60003800200 */
[----:B------:R-:W1:Y:S08]  /*0bd0*/  MUFU.RCP R3, R0 ;  /* 0x0000000000037308 */ /* 0x000e700000001000 */
[----:B------:R-:W2:Y:S01]  /*0be0*/  FCHK P0, R16, R0 ;  /* 0x0000000010007302 */ /* 0x000ea20000000000 */
[----:B-1----:R-:W-:-:S04]  /*0bf0*/  FFMA R2, -R0, R3, 1 ;  /* 0x3f80000000027423 */ /* 0x002fc80000000103 */
[----:B------:R-:W-:-:S04]  /*0c00*/  FFMA R3, R3, R2, R3 ;  /* 0x0000000203037223 */ /* 0x000fc80000000003 */
[----:B------:R-:W-:-:S04]  /*0c10*/  FFMA R7, R3, R16, RZ ;  /* 0x0000001003077223 */ /* 0x000fc800000000ff */
[----:B------:R-:W-:-:S04]  /*0c20*/  FFMA R2, -R0, R7, R16 ;  /* 0x0000000700027223 */ /* 0x000fc80000000110 */
[----:B------:R-:W-:Y:S01]  /*0c30*/  FFMA R3, R3, R2, R7 ;  /* 0x0000000203037223 */ /* 0x000fe20000000007 */
[----:B--2---:R-:W-:Y:S06]  /*0c40*/  @!P0 BRA `(.L_x_7) ;  /* 0x00000000000c8947 */ /* 0x004fec0003800000 */
[----:B------:R-:W-:-:S07]  /*0c50*/  MOV R2, 0xc70 ;  /* 0x00000c7000027802 */ /* 0x000fce0000000f00 */
[----:B0-----:R-:W-:Y:S05]  /*0c60*/  CALL.REL.NOINC `($__internal_0_$__cuda_sm3x_div_rn_noftz_f32_slowpath) ;  /* 0x0000000000107944 */ /* 0x001fea0003c00000 */
[----:B------:R-:W-:-:S07]  /*0c70*/  MOV R3, R0 ;  /* 0x0000000000037202 */ /* 0x000fce0000000f00 */
.L_x_7:
[----:B------:R-:W-:Y:S05]  /*0c80*/  BSYNC.RECONVERGENT B0 ;  /* 0x0000000000007941 */ /* 0x000fea0003800200 */
.L_x_6:
[----:B------:R-:W-:Y:S01]  /*0c90*/  STG.E desc[UR8][R4.64], R3 ;  /* 0x0000000304007986 */ /* 0x000fe2000c101908 */
[----:B------:R-:W-:Y:S05]  /*0ca0*/  EXIT ;  /* 0x000000000000794d */ /* 0x000fea0003800000 */
        .weak           $__internal_0_$__cuda_sm3x_div_rn_noftz_f32_slowpath
        .type           $__internal_0_$__cuda_sm3x_div_rn_noftz_f32_slowpath,@function
        .size           $__internal_0_$__cuda_sm3x_div_rn_noftz_f32_slowpath,(.L_x_43 - $__internal_0_$__cuda_sm3x_div_rn_noftz_f32_slowpath)
$__internal_0_$__cuda_sm3x_div_rn_noftz_f32_slowpath:
[----:B------:R-:W-:Y:S01]  /*0cb0*/  SHF.R.U32.HI R6, RZ, 0x17, R0 ;  /* 0x00000017ff067819 */ /* 0x000fe20000011600 */
[----:B------:R-:W-:Y:S01]  /*0cc0*/  BSSY.RECONVERGENT B1, `(.L_x_8) ;  /* 0x0000063000017945 */ /* 0x000fe20003800200 */
[----:B------:R-:W-:Y:S02]  /*0cd0*/  SHF.R.U32.HI R3, RZ, 0x17, R16 ;  /* 0x00000017ff037819 */ /* 0x000fe40000011610 */
[----:B------:R-:W-:Y:S02]  /*0ce0*/  LOP3.LUT R6, R6, 0xff, RZ, 0xc0, !PT ;  /* 0x000000ff06067812 */ /* 0x000fe400078ec0ff */
[----:B------:R-:W-:Y:S02]  /*0cf0*/  LOP3.LUT R10, R3, 0xff, RZ, 0xc0, !PT ;  /* 0x000000ff030a7812 */ /* 0x000fe400078ec0ff */
[----:B------:R-:W-:Y:S02]  /*0d00*/  IADD3 R8, PT, PT, R6, -0x1, RZ ;  /* 0xffffffff06087810 */ /* 0x000fe40007ffe0ff */
[----:B------:R-:W-:Y:S01]  /*0d10*/  MOV R3, R0 ;  /* 0x0000000000037202 */ /* 0x000fe20000000f00 */
[----:B------:R-:W-:Y:S01]  /*0d20*/  VIADD R9, R10, 0xffffffff ;  /* 0xffffffff0a097836 */ /* 0x000fe20000000000 */
[----:B------:R-:W-:-:S04]  /*0d30*/  ISETP.GT.U32.AND P0, PT, R8, 0xfd, PT ;  /* 0x000000fd0800780c */ /* 0x000fc80003f04070 */
[----:B------:R-:W-:-:S13]  /*0d40*/  ISETP.GT.U32.OR P0, PT, R9, 0xfd, P0 ;  /* 0x000000fd0900780c */ /* 0x000fda0000704470 */
[----:B------:R-:W-:Y:S01]  /*0d50*/  @!P0 MOV R7, RZ ;  /* 0x000000ff00078202 */ /* 0x000fe20000000f00 */
[----:B------:R-:W-:Y:S06]  /*0d60*/  @!P0 BRA `(.L_x_9) ;  /* 0x00000000005c8947 */ /* 0x000fec0003800000 */
[----:B------:R-:W-:Y:S02]  /*0d70*/  FSETP.GTU.FTZ.AND P0, PT, |R16|, +INF , PT ;  /* 0x7f8000001000780b */ /* 0x000fe40003f1c200 */
[----:B------:R-:W-:-:S04]  /*0d80*/  FSETP.GTU.FTZ.AND P1, PT, |R0|, +INF , PT ;  /* 0x7f8000000000780b */ /* 0x000fc80003f3c200 */
[----:B------:R-:W-:-:S13]  /*0d90*/  PLOP3.LUT P0, PT, P0, P1, PT, 0xf8, 0x8f ;  /* 0x00000000008f781c */ /* 0x000fda0000703f70 */
[----:B------:R-:W-:Y:S05]  /*0da0*/  @P0 BRA `(.L_x_10) ;  /* 0x00000004004c0947 */ /* 0x000fea0003800000 */
[----:B------:R-:W-:-:S13]  /*0db0*/  LOP3.LUT P0, RZ, R3, 0x7fffffff, R16, 0xc8, !PT ;  /* 0x7fffffff03ff7812 */ /* 0x000fda000780c810 */
[----:B------:R-:W-:Y:S05]  /*0dc0*/  @!P0 BRA `(.L_x_11) ;  /* 0x00000004003c8947 */ /* 0x000fea0003800000 */
[----:B------:R-:W-:Y:S02]  /*0dd0*/  FSETP.NEU.FTZ.AND P2, PT, |R16|, +INF , PT ;  /* 0x7f8000001000780b */ /* 0x000fe40003f5d200 */
[----:B------:R-:W-:Y:S02]  /*0de0*/  FSETP.NEU.FTZ.AND P1, PT, |R0|, +INF , PT ;  /* 0x7f8000000000780b */ /* 0x000fe40003f3d200 */
[----:B------:R-:W-:-:S11]  /*0df0*/  FSETP.NEU.FTZ.AND P0, PT, |R16|, +INF , PT ;  /* 0x7f8000001000780b */ /* 0x000fd60003f1d200 */
[----:B------:R-:W-:Y:S05]  /*0e00*/  @!P1 BRA !P2, `(.L_x_11) ;  /* 0x00000004002c9947 */ /* 0x000fea0005000000 */
[----:B------:R-:W-:-:S04]  /*0e10*/  LOP3.LUT P2, RZ, R16, 0x7fffffff, RZ, 0xc0, !PT ;  /* 0x7fffffff10ff7812 */ /* 0x000fc8000784c0ff */
[----:B------:R-:W-:-:S13]  /*0e20*/  PLOP3.LUT P1, PT, P1, P2, PT, 0x2f, 0xf2 ;  /* 0x0000000000f2781c */ /* 0x000fda0000f24577 */
[----:B------:R-:W-:Y:S05]  /*0e30*/  @P1 BRA `(.L_x_12) ;  /* 0x0000000400181947 */ /* 0x000fea0003800000 */
[----:B------:R-:W-:-:S04]  /*0e40*/  LOP3.LUT P1, RZ, R3, 0x7fffffff, RZ, 0xc0, !PT ;  /* 0x7fffffff03ff7812 */ /* 0x000fc8000782c0ff */
[----:B------:R-:W-:-:S13]  /*0e50*/  PLOP3.LUT P0, PT, P0, P1, PT, 0x2f, 0xf2 ;  /* 0x0000000000f2781c */ /* 0x000fda0000702577 */
[----:B------:R-:W-:Y:S05]  /*0e60*/  @P0 BRA `(.L_x_13) ;  /* 0x0000000400000947 */ /* 0x000fea0003800000 */
[----:B------:R-:W-:Y:S02]  /*0e70*/  ISETP.GE.AND P0, PT, R9, RZ, PT ;  /* 0x000000ff0900720c */ /* 0x000fe40003f06270 */
[----:B------:R-:W-:-:S11]  /*0e80*/  ISETP.GE.AND P1, PT, R8, RZ, PT ;  /* 0x000000ff0800720c */ /* 0x000fd60003f26270 */
[----:B------:R-:W-:Y:S01]  /*0e90*/  @P0 MOV R7, RZ ;  /* 0x000000ff00070202 */ /* 0x000fe20000000f00 */
[----:B------:R-:W-:Y:S01]  /*0ea0*/  @!P0 FFMA R16, R16, 1.84467440737095516160e+19, RZ ;  /* 0x5f80000010108823 */ /* 0x000fe200000000ff */
[----:B------:R-:W-:Y:S01]  /*0eb0*/  @!P0 MOV R7, 0xffffffc0 ;  /* 0xffffffc000078802 */ /* 0x000fe20000000f00 */
[----:B------:R-:W-:-:S03]  /*0ec0*/  @!P1 FFMA R3, R0, 1.84467440737095516160e+19, RZ ;  /* 0x5f80000000039823 */ /* 0x000fc600000000ff */
[----:B------:R-:W-:-:S07]  /*0ed0*/  @!P1 IADD3 R7, PT, PT, R7, 0x40, RZ ;  /* 0x0000004007079810 */ /* 0x000fce0007ffe0ff */
.L_x_9:
[----:B------:R-:W-:Y:S01]  /*0ee0*/  LEA R0, R6, 0xc0800000, 0x17 ;  /* 0xc080000006007811 */ /* 0x000fe200078eb8ff */
[----:B------:R-:W-:Y:S03]  /*0ef0*/  BSSY.RECONVERGENT B2, `(.L_x_14) ;  /* 0x0000036000027945 */ /* 0x000fe60003800200 */
[----:B------:R-:W-:Y:S02]  /*0f00*/  IADD3 R8, PT, PT, -R0, R3, RZ ;  /* 0x0000000300087210 */ /* 0x000fe40007ffe1ff */
[----:B------:R-:W-:Y:S02]  /*0f10*/  IADD3 R3, PT, PT, R10, -0x7f, RZ ;  /* 0xffffff810a037810 */ /* 0x000fe40007ffe0ff */
[----:B------:R-:W0:Y:S01]  /*0f20*/  MUFU.RCP R9, R8 ;  /* 0x0000000800097308 */ /* 0x000e220000001000 */
[----:B------:R-:W-:Y:S01]  /*0f30*/  FADD.FTZ R11, -R8, -RZ ;  /* 0x800000ff080b7221 */ /* 0x000fe20000010100 */
[C---:B------:R-:W-:Y:S01]  /*0f40*/  IADD3 R6, PT, PT, R3.reuse, 0x7f, -R6 ;  /* 0x0000007f03067810 */ /* 0x040fe20007ffe806 */
[----:B------:R-:W-:-:S04]  /*0f50*/  IMAD R0, R3, -0x800000, R16 ;  /* 0xff80000003007824 */ /* 0x000fc800078e0210 */
[----:B------:R-:W-:Y:S02]  /*0f60*/  IMAD.IADD R6, R6, 0x1, R7 ;  /* 0x0000000106067824 */ /* 0x000fe400078e0207 */
[----:B0-----:R-:W-:-:S04]  /*0f70*/  FFMA R10, R9, R11, 1 ;  /* 0x3f800000090a7423 */ /* 0x001fc8000000000b */
[----:B------:R-:W-:-:S04]  /*0f80*/  FFMA R12, R9, R10, R9 ;  /* 0x0000000a090c7223 */ /* 0x000fc80000000009 */
[----:B------:R-:W-:-:S04]  /*0f90*/  FFMA R9, R0, R12, RZ ;  /* 0x0000000c00097223 */ /* 0x000fc800000000ff */
[----:B------:R-:W-:-:S04]  /*0fa0*/  FFMA R10, R11, R9, R0 ;  /* 0x000000090b0a7223 */ /* 0x000fc80000000000 */
[----:B------:R-:W-:-:S04]  /*0fb0*/  FFMA R9, R12, R10, R9 ;  /* 0x0000000a0c097223 */ /* 0x000fc80000000009 */
[----:B------:R-:W-:-:S04]  /*0fc0*/  FFMA R10, R11, R9, R0 ;  /* 0x000000090b0a7223 */ /* 0x000fc80000000000 */
[----:B------:R-:W-:-:S05]  /*0fd0*/  FFMA R0, R12, R10, R9 ;  /* 0x0000000a0c007223 */ /* 0x000fca0000000009 */
[----:B------:R-:W-:-:S04]  /*0fe0*/  SHF.R.U32.HI R3, RZ, 0x17, R0 ;  /* 0x00000017ff037819 */ /* 0x000fc80000011600 */
[----:B------:R-:W-:-:S04]  /*0ff0*/  LOP3.LUT R3, R3, 0xff, RZ, 0xc0, !PT ;  /* 0x000000ff03037812 */ /* 0x000fc800078ec0ff */
[----:B------:R-:W-:-:S04]  /*1000*/  IADD3 R11, PT, PT, R3, R6, RZ ;  /* 0x00000006030b7210 */ /* 0x000fc80007ffe0ff */
[----:B------:R-:W-:-:S04]  /*1010*/  IADD3 R3, PT, PT, R11, -0x1, RZ ;  /* 0xffffffff0b037810 */ /* 0x000fc80007ffe0ff */
[----:B------:R-:W-:-:S13]  /*1020*/  ISETP.GE.U32.AND P0, PT, R3, 0xfe, PT ;  /* 0x000000fe0300780c */ /* 0x000fda0003f06070 */
[----:B------:R-:W-:Y:S05]  /*1030*/  @!P0 BRA `(.L_x_15) ;  /* 0x0000000000808947 */ /* 0x000fea0003800000 */
[----:B------:R-:W-:-:S13]  /*1040*/  ISETP.GT.AND P0, PT, R11, 0xfe, PT ;  /* 0x000000fe0b00780c */ /* 0x000fda0003f04270 */
[----:B------:R-:W-:Y:S05]  /*1050*/  @P0 BRA `(.L_x_16) ;  /* 0x00000000006c0947 */ /* 0x000fea0003800000 */
[----:B------:R-:W-:-:S13]  /*1060*/  ISETP.GE.AND P0, PT, R11, 0x1, PT ;  /* 0x000000010b00780c */ /* 0x000fda0003f06270 */
[----:B------:R-:W-:Y:S05]  /*1070*/  @P0 BRA `(.L_x_17) ;  /* 0x0000000000740947 */ /* 0x000fea0003800000 */
[----:B------:R-:W-:Y:S02]  /*1080*/  ISETP.GE.AND P0, PT, R11, -0x18, PT ;  /* 0xffffffe80b00780c */ /* 0x000fe40003f06270 */
[----:B------:R-:W-:-:S11]  /*1090*/  LOP3.LUT R0, R0, 0x80000000, RZ, 0xc0, !PT ;  /* 0x8000000000007812 */ /* 0x000fd600078ec0ff */
[----:B------:R-:W-:Y:S05]  /*10a0*/  @!P0 BRA `(.L_x_17) ;  /* 0x0000000000688947 */ /* 0x000fea0003800000 */
[CCC-:B------:R-:W-:Y:S01]  /*10b0*/  FFMA.RZ R3, R12.reuse, R10.reuse, R9.reuse ;  /* 0x0000000a0c037223 */ /* 0x1c0fe2000000c009 */
[C---:B------:R-:W-:Y:S01]  /*10c0*/  IADD3 R8, PT, PT, R11.reuse, 0x20, RZ ;  /* 0x000000200b087810 */ /* 0x040fe20007ffe0ff */
[CCC-:B------:R-:W-:Y:S01]  /*10d0*/  FFMA.RM R6, R12.reuse, R10.reuse, R9.reuse ;  /* 0x0000000a0c067223 */ /* 0x1c0fe20000004009 */
[----:B------:R-:W-:Y:S02]  /*10e0*/  ISETP.NE.AND P2, PT, R11, RZ, PT ;  /* 0x000000ff0b00720c */ /* 0x000fe40003f45270 */
[----:B------:R-:W-:Y:S01]  /*10f0*/  LOP3.LUT R7, R3, 0x7fffff, RZ, 0xc0, !PT ;  /* 0x007fffff03077812 */ /* 0x000fe200078ec0ff */
[----:B------:R-:W-:Y:S01]  /*1100*/  FFMA.RP R3, R12, R10, R9 ;  /* 0x0000000a0c037223 */ /* 0x000fe20000008009 */
[----:B------:R-:W-:Y:S02]  /*1110*/  ISETP.NE.AND P1, PT, R11, RZ, PT ;  /* 0x000000ff0b00720c */ /* 0x000fe40003f25270 */
[----:B------:R-:W-:Y:S02]  /*1120*/  LOP3.LUT R7, R7, 0x800000, RZ, 0xfc, !PT ;  /* 0x0080000007077812 */ /* 0x000fe400078efcff */
[----:B------:R-:W-:-:S02]  /*1130*/  IADD3 R9, PT, PT, -R11, RZ, RZ ;  /* 0x000000ff0b097210 */ /* 0x000fc40007ffe1ff */
[----:B------:R-:W-:Y:S02]  /*1140*/  SHF.L.U32 R8, R7, R8, RZ ;  /* 0x0000000807087219 */ /* 0x000fe400000006ff */
[----:B------:R-:W-:Y:S02]  /*1150*/  FSETP.NEU.FTZ.AND P0, PT, R3, R6, PT ;  /* 0x000000060300720b */ /* 0x000fe40003f1d000 */
[----:B------:R-:W-:Y:S02]  /*1160*/  SEL R6, R9, RZ, P2 ;  /* 0x000000ff09067207 */ /* 0x000fe40001000000 */
[----:B------:R-:W-:Y:S02]  /*1170*/  ISETP.NE.AND P1, PT, R8, RZ, P1 ;  /* 0x000000ff0800720c */ /* 0x000fe40000f25270 */
[----:B------:R-:W-:Y:S02]  /*1180*/  SHF.R.U32.HI R6, RZ, R6, R7 ;  /* 0x00000006ff067219 */ /* 0x000fe40000011607 */
[----:B------:R-:W-:-:S02]  /*1190*/  PLOP3.LUT P0, PT, P0, P1, PT, 0xf8, 0x8f ;  /* 0x00000000008f781c */ /* 0x000fc40000703f70 */
[----:B------:R-:W-:Y:S02]  /*11a0*/  SHF.R.U32.HI R8, RZ, 0x1, R6 ;  /* 0x00000001ff087819 */ /* 0x000fe40000011606 */
[----:B------:R-:W-:-:S04]  /*11b0*/  SEL R3, RZ, 0x1, !P0 ;  /* 0x00000001ff037807 */ /* 0x000fc80004000000 */
[----:B------:R-:W-:-:S04]  /*11c0*/  LOP3.LUT R3, R3, 0x1, R8, 0xf8, !PT ;  /* 0x0000000103037812 */ /* 0x000fc800078ef808 */
[----:B------:R-:W-:-:S04]  /*11d0*/  LOP3.LUT R3, R3, R6, RZ, 0xc0, !PT ;  /* 0x0000000603037212 */ /* 0x000fc800078ec0ff */
[----:B------:R-:W-:-:S04]  /*11e0*/  IADD3 R3, PT, PT, R8, R3, RZ ;  /* 0x0000000308037210 */ /* 0x000fc80007ffe0ff */
[----:B------:R-:W-:Y:S01]  /*11f0*/  LOP3.LUT R0, R3, R0, RZ, 0xfc, !PT ;  /* 0x0000000003007212 */ /* 0x000fe200078efcff */
[----:B------:R-:W-:Y:S06]  /*1200*/  BRA `(.L_x_17) ;  /* 0x0000000000107947 */ /* 0x000fec0003800000 */
.L_x_16:
[----:B------:R-:W-:-:S04]  /*1210*/  LOP3.LUT R0, R0, 0x80000000, RZ, 0xc0, !PT ;  /* 0x8000000000007812 */ /* 0x000fc800078ec0ff */
[----:B------:R-:W-:Y:S01]  /*1220*/  LOP3.LUT R0, R0, 0x7f800000, RZ, 0xfc, !PT ;  /* 0x7f80000000007812 */ /* 0x000fe200078efcff */
[----:B------:R-:W-:Y:S06]  /*1230*/  BRA `(.L_x_17) ;  /* 0x0000000000047947 */ /* 0x000fec0003800000 */
.L_x_15:
[----:B------:R-:W-:-:S07]  /*1240*/  LEA R0, R6, R0, 0x17 ;  /* 0x0000000006007211 */ /* 0x000fce00078eb8ff */
.L_x_17:
[----:B------:R-:W-:Y:S05]  /*1250*/  BSYNC.RECONVERGENT B2 ;  /* 0x0000000000027941 */ /* 0x000fea0003800200 */
.L_x_14:
[----:B------:R-:W-:Y:S05]  /*1260*/  BRA `(.L_x_18) ;  /* 0x0000000000207947 */ /* 0x000fea0003800000 */
.L_x_13:
[----:B------:R-:W-:-:S04]  /*1270*/  LOP3.LUT R0, R3, 0x80000000, R16, 0x48, !PT ;  /* 0x8000000003007812 */ /* 0x000fc800078e4810 */
[----:B------:R-:W-:Y:S01]  /*1280*/  LOP3.LUT R0, R0, 0x7f800000, RZ, 0xfc, !PT ;  /* 0x7f80000000007812 */ /* 0x000fe200078efcff */
[----:B------:R-:W-:Y:S06]  /*1290*/  BRA `(.L_x_18) ;  /* 0x0000000000147947 */ /* 0x000fec0003800000 */
.L_x_12:
[----:B------:R-:W-:Y:S01]  /*12a0*/  LOP3.LUT R0, R3, 0x80000000, R16, 0x48, !PT ;  /* 0x8000000003007812 */ /* 0x000fe200078e4810 */
[----:B------:R-:W-:Y:S06]  /*12b0*/  BRA `(.L_x_18) ;  /* 0x00000000000c7947 */ /* 0x000fec0003800000 */
.L_x_11:
[----:B------:R-:W0:Y:S01]  /*12c0*/  MUFU.RSQ R0, -QNAN ;  /* 0xffc0000000007908 */ /* 0x000e220000001400 */
[----:B------:R-:W-:Y:S05]  /*12d0*/  BRA `(.L_x_18) ;  /* 0x0000000000047947 */ /* 0x000fea0003800000 */
.L_x_10:
[----:B------:R-:W-:-:S07]  /*12e0*/  FADD.FTZ R0, R16, R0 ;  /* 0x0000000010007221 */ /* 0x000fce0000010000 */
.L_x_18:
[----:B------:R-:W-:Y:S05]  /*12f0*/  BSYNC.RECONVERGENT B1 ;  /* 0x0000000000017941 */ /* 0x000fea0003800200 */
.L_x_8:
[----:B------:R-:W-:-:S04]  /*1300*/  HFMA2 R3, -RZ, RZ, 0, 0 ;  /* 0x00000000ff037431 */ /* 0x000fc800000001ff */
[----:B0-----:R-:W-:Y:S05]  /*1310*/  RET.REL.NODEC R2 `(_Z14reduce_on_axisPKfPfjjb) ;  /* 0xffffffec02387950 */ /* 0x001fea0003c3ffff */
.L_x_19:
[----:B------:R-:W-:-:S00]  /*1320*/  BRA `(.L_x_19) ;  /* 0xfffffffc00fc7947 */ /* 0x000fc0000383ffff */
[----:B------:R-:W-:-:S00]  /*1330*/  NOP ;  /* 0x0000000000007918 */ /* 0x000fc00000000000 */
        /* <DEDUP_REMOVED lines=12> */
.L_x_43:


//--------------------- .text._Z13mat_mul_naivePKfS0_Pfjjjbb --------------------------
	.section	.text._Z13mat_mul_naivePKfS0_Pfjjjbb,"ax",@progbits
	.align	128
        .global         _Z13mat_mul_naivePKfS0_Pfjjjbb
        .type           _Z13mat_mul_naivePKfS0_Pfjjjbb,@function
        .size           _Z13mat_mul_naivePKfS0_Pfjjjbb,(.L_x_45 - _Z13mat_mul_naivePKfS0_Pfjjjbb)
        .other          _Z13mat_mul_naivePKfS0_Pfjjjbb,@"STO_CUDA_ENTRY STV_DEFAULT"
_Z13mat_mul_naivePKfS0_Pfjjjbb:
.text._Z13mat_mul_naivePKfS0_Pfjjjbb:
[----:B------:R-:W-:Y:S01]  /*0000*/  LDC R1, c[0x0][0x37c] ;  /* 0x0000df00ff017b82 */ /* 0x000fe20000000800 */
[----:B------:R-:W0:Y:S07]  /*0010*/  S2R R29, SR_TID.Y ;  /* 0x00000000001d7919 */ /* 0x000e2e0000002200 */
[----:B------:R-:W1:Y:S01]  /*0020*/  S2UR UR5, SR_CTAID.Y ;  /* 0x00000000000579c3 */ /* 0x000e620000002600 */
[----:B------:R-:W2:Y:S01]  /*0030*/  LDCU UR6, c[0x0][0x360] ;  /* 0x00006c00ff0677ac */ /* 0x000ea20008000800 */
[----:B------:R-:W3:Y:S01]  /*0040*/  S2R R11, SR_TID.X ;  /* 0x00000000000b7919 */ /* 0x000ee20000002100 */
[----:B------:R-:W1:Y:S05]  /*0050*/  LDCU UR7, c[0x0][0x364] ;  /* 0x00006c80ff0777ac */ /* 0x000e6a0008000800 */
[----:B------:R-:W2:Y:S08]  /*0060*/  S2UR UR4, SR_CTAID.X ;  /* 0x00000000000479c3 */ /* 0x000eb00000002500 */
[----:B------:R-:W4:Y:S08]  /*0070*/  LDC R0, c[0x0][0x3a0] ;  /* 0x0000e800ff007b82 */ /* 0x000f300000000800 */
[----:B------:R-:W5:Y:S01]  /*0080*/  LDC R2, c[0x0][0x398] ;  /* 0x0000e600ff027b82 */ /* 0x000f620000000800 */
[----:B-1----:R-:W-:-:S06]  /*0090*/  UIMAD UR5, UR5, UR7, URZ ;  /* 0x00000007050572a4 */ /* 0x002fcc000f8e02ff */
[----:B0-----:R-:W-:Y:S01]  /*00a0*/  IADD3 R3, PT, PT, R29, UR5, RZ ;  /* 0x000000051d037c10 */ /* 0x001fe2000fffe0ff */
[----:B--2---:R-:W-:-:S06]  /*00b0*/  UIMAD UR4, UR4, UR6, URZ ;  /* 0x00000006040472a4 */ /* 0x004fcc000f8e02ff */
[----:B---3--:R-:W-:Y:S02]  /*00c0*/  IADD3 R4, PT, PT, R11, UR4, RZ ;  /* 0x000000040b047c10 */ /* 0x008fe4000fffe0ff */
[----:B----4-:R-:W-:-:S04]  /*00d0*/  ISETP.GE.U32.AND P0, PT, R3, R0, PT ;  /* 0x000000000300720c */ /* 0x010fc80003f06070 */
[----:B-----5:R-:W-:-:S13]  /*00e0*/  ISETP.GE.U32.OR P0, PT, R4, R2, P0 ;  /* 0x000000020400720c */ /* 0x020fda0000706470 */
[----:B------:R-:W-:Y:S05]  /*00f0*/  @P0 EXIT ;  /* 0x000000000000094d */ /* 0x000fea0003800000 */
[----:B------:R-:W0:Y:S01]  /*0100*/  LDC R5, c[0x0][0x39c] ;  /* 0x0000e700ff057b82 */ /* 0x000e220000000800 */
[----:B------:R-:W1:Y:S01]  /*0110*/  LDCU.64 UR8, c[0x0][0x358] ;  /* 0x00006b00ff0877ac */ /* 0x000e620008000a00 */
[----:B------:R-:W-:Y:S01]  /*0120*/  HFMA2 R24, -RZ, RZ, 0, 0 ;  /* 0x00000000ff187431 */ /* 0x000fe200000001ff */
[----:B0-----:R-:W-:-:S13]  /*0130*/  ISETP.NE.AND P0, PT, R5, RZ, PT ;  /* 0x000000ff0500720c */ /* 0x001fda0003f05270 */
[----:B-1----:R-:W-:Y:S05]  /*0140*/  @!P0 BRA `(.L_x_20) ;  /* 0x0000002400588947 */ /* 0x002fea0003800000 */
[----:B------:R-:W0:Y:S02]  /*0150*/  LDCU.U8 UR6, c[0x0][0x3a4] ;  /* 0x00007480ff0677ac */ /* 0x000e240008000000 */
[----:B0-----:R-:W-:-:S04]  /*0160*/  UPRMT UR6, UR6, 0x8880, URZ ;  /* 0x0000888006067896 */ /* 0x001fc800080000ff */
[----:B------:R-:W-:-:S09]  /*0170*/  UISETP.NE.AND UP0, UPT, UR6, URZ, UPT ;  /* 0x000000ff0600728c */ /* 0x000fd2000bf05270 */
[----:B------:R-:W-:Y:S05]  /*0180*/  BRA.U UP0, `(.L_x_21) ;  /* 0x0000001100907547 */ /* 0x000fea000b800000 */
[----:B------:R-:W0:Y:S02]  /*0190*/  LDCU.S8 UR6, c[0x0][0x3a5] ;  /* 0x000074a0ff0677ac */ /* 0x000e240008000200 */
[----:B0-----:R-:W-:-:S09]  /*01a0*/  UISETP.NE.AND UP0, UPT, UR6, URZ, UPT ;  /* 0x000000ff0600728c */ /* 0x001fd2000bf05270 */
[----:B------:R-:W-:Y:S05]  /*01b0*/  BRA.U UP0, `(.L_x_22) ;  /* 0x0000000900507547 */ /* 0x000fea000b800000 */
[C---:B------:R-:W-:Y:S01]  /*01c0*/  ISETP.GE.U32.AND P1, PT, R5.reuse, 0x8, PT ;  /* 0x000000080500780c */ /* 0x040fe20003f26070 */
[----:B------:R-:W-:Y:S01]  /*01d0*/  HFMA2 R24, -RZ, RZ, 0, 0 ;  /* 0x00000000ff187431 */ /* 0x000fe200000001ff */
[----:B------:R-:W-:Y:S02]  /*01e0*/  LOP3.LUT R6, R5, 0x7, RZ, 0xc0, !PT ;  /* 0x0000000705067812 */ /* 0x000fe400078ec0ff */
[----:B------:R-:W-:Y:S02]  /*01f0*/  MOV R7, RZ ;  /* 0x000000ff00077202 */ /* 0x000fe40000000f00 */
[----:B------:R-:W-:-:S07]  /*0200*/  ISETP.NE.AND P0, PT, R6, RZ, PT ;  /* 0x000000ff0600720c */ /* 0x000fce0003f05270 */
[----:B------:R-:W-:Y:S06]  /*0210*/  @!P1 BRA `(.L_x_23) ;  /* 0x0000000400249947 */ /* 0x000fec0003800000 */
[----:B------:R-:W-:Y:S01]  /*0220*/  LOP3.LUT R7, R5, 0xfffffff8, RZ, 0xc0, !PT ;  /* 0xfffffff805077812 */ /* 0x000fe200078ec0ff */
[C---:B------:R-:W-:Y:S01]  /*0230*/  IMAD R9, R0.reuse, 0x3, R3 ;  /* 0x0000000300097824 */ /* 0x040fe200078e0203 */
[C---:B------:R-:W-:Y:S01]  /*0240*/  IADD3 R2, PT, PT, R0.reuse, UR5, R29 ;  /* 0x0000000500027c10 */ /* 0x040fe2000fffe01d */
[C-C-:B------:R-:W-:Y:S01]  /*0250*/  IMAD R11, R0.reuse, 0x5, R3.reuse ;  /* 0x00000005000b7824 */ /* 0x140fe200078e0203 */
[CC--:B------:R-:W-:Y:S01]  /*0260*/  LEA R8, R0.reuse, R3.reuse, 0x1 ;  /* 0x0000000300087211 */ /* 0x0c0fe200078e08ff */
[C-C-:B------:R-:W-:Y:S01]  /*0270*/  IMAD R12, R0.reuse, 0x6, R3.reuse ;  /* 0x00000006000c7824 */ /* 0x140fe200078e0203 */
[C---:B------:R-:W-:Y:S01]  /*0280*/  LEA R10, R0.reuse, R3, 0x2 ;  /* 0x00000003000a7211 */ /* 0x040fe200078e10ff */
[----:B------:R-:W-:Y:S01]  /*0290*/  IMAD R13, R0, 0x7, R3 ;  /* 0x00000007000d7824 */ /* 0x000fe200078e0203 */
[----:B------:R-:W-:Y:S01]  /*02a0*/  MOV R24, RZ ;  /* 0x000000ff00187202 */ /* 0x000fe20000000f00 */
[----:B------:R-:W-:Y:S01]  /*02b0*/  IMAD R15, R4, R5, 0x3 ;  /* 0x00000003040f7424 */ /* 0x000fe200078e0205 */
[----:B------:R-:W-:-:S02]  /*02c0*/  MOV R14, R3 ;  /* 0x00000003000e7202 */ /* 0x000fc40000000f00 */
[----:B------:R-:W-:-:S07]  /*02d0*/  IADD3 R25, PT, PT, -R7, RZ, RZ ;  /* 0x000000ff07197210 */ /* 0x000fce0007ffe1ff */
.L_x_24:
[----:B------:R-:W0:Y:S01]  /*02e0*/  LDC.64 R16, c[0x0][0x380] ;  /* 0x0000e000ff107b82 */ /* 0x000e220000000a00 */
[----:B------:R-:W-:-:S07]  /*02f0*/  IADD3 R35, PT, PT, R15, -0x3, RZ ;  /* 0xfffffffd0f237810 */ /* 0x000fce0007ffe0ff */
[----:B------:R-:W1:Y:S01]  /*0300*/  LDC.64 R18, c[0x0][0x388] ;  /* 0x0000e200ff127b82 */ /* 0x000e620000000a00 */
[----:B0-----:R-:W-:-:S06]  /*0310*/  IMAD.WIDE.U32 R34, R35, 0x4, R16 ;  /* 0x0000000423227825 */ /* 0x001fcc00078e0010 */
[----:B------:R-:W2:Y:S01]  /*0320*/  LDG.E R34, desc[UR8][R34.64] ;  /* 0x0000000822227981 */ /* 0x000ea2000c1e1900 */
[----:B-1----:R-:W-:-:S05]  /*0330*/  IMAD.WIDE.U32 R20, R14, 0x4, R18 ;  /* 0x000000040e147825 */ /* 0x002fca00078e0012 */
[----:B------:R0:W2:Y:S01]  /*0340*/  LDG.E R35, desc[UR8][R20.64] ;  /* 0x0000000814237981 */ /* 0x0000a2000c1e1900 */
[C---:B------:R-:W-:Y:S02]  /*0350*/  IADD3 R31, PT, PT, R15.reuse, -0x2, RZ ;  /* 0xfffffffe0f1f7810 */ /* 0x040fe40007ffe0ff */
[C---:B------:R-:W-:Y:S01]  /*0360*/  IADD3 R29, PT, PT, R15.reuse, 0x1, RZ ;  /* 0x000000010f1d7810 */ /* 0x040fe20007ffe0ff */
[C---:B------:R-:W-:Y:S01]  /*0370*/  IMAD.WIDE.U32 R22, R15.reuse, 0x4, R16 ;  /* 0x000000040f167825 */ /* 0x040fe200078e0010 */
[----:B------:R-:W-:-:S03]  /*0380*/  IADD3 R27, PT, PT, R15, -0x1, RZ ;  /* 0xffffffff0f1b7810 */ /* 0x000fc60007ffe0ff */
[--C-:B------:R-:W-:Y:S01]  /*0390*/  IMAD.WIDE.U32 R30, R31, 0x4, R16.reuse ;  /* 0x000000041f1e7825 */ /* 0x100fe200078e0010 */
[C---:B------:R-:W-:Y:S02]  /*03a0*/  IADD3 R28, PT, PT, R15.reuse, 0x2, RZ ;  /* 0x000000020f1c7810 */ /* 0x040fe40007ffe0ff */
[----:B------:R-:W-:Y:S01]  /*03b0*/  IADD3 R32, PT, PT, R15, 0x3, RZ ;  /* 0x000000030f207810 */ /* 0x000fe20007ffe0ff */
[--C-:B0-----:R-:W-:Y:S02]  /*03c0*/  IMAD.WIDE.U32 R20, R29, 0x4, R16.reuse ;  /* 0x000000041d147825 */ /* 0x101fe400078e0010 */
[----:B------:R-:W3:Y:S02]  /*03d0*/  LDG.E R30, desc[UR8][R30.64] ;  /* 0x000000081e1e7981 */ /* 0x000ee4000c1e1900 */
[--C-:B------:R-:W-:Y:S02]  /*03e0*/  IMAD.WIDE.U32 R26, R27, 0x4, R16.reuse ;  /* 0x000000041b1a7825 */ /* 0x100fe400078e0010 */
[----:B------:R0:W4:Y:S04]  /*03f0*/  LDG.E R29, desc[UR8][R20.64] ;  /* 0x00000008141d7981 */ /* 0x000128000c1e1900 */
[----:B------:R-:W5:Y:S04]  /*0400*/  LDG.E R33, desc[UR8][R26.64] ;  /* 0x000000081a217981 */ /* 0x000f68000c1e1900 */
[----:B------:R1:W4:Y:S01]  /*0410*/  LDG.E R31, desc[UR8][R22.64] ;  /* 0x00000008161f7981 */ /* 0x000322000c1e1900 */
[----:B0-----:R-:W-:-:S05]  /*0420*/  IMAD.WIDE.U32 R20, R32, 0x4, R16 ;  /* 0x0000000420147825 */ /* 0x001fca00078e0010 */
[----:B------:R0:W4:Y:S01]  /*0430*/  LDG.E R26, desc[UR8][R20.64] ;  /* 0x00000008141a7981 */ /* 0x000122000c1e1900 */
[----:B-1----:R-:W-:-:S05]  /*0440*/  IMAD.WIDE.U32 R22, R28, 0x4, R16 ;  /* 0x000000041c167825 */ /* 0x002fca00078e0010 */
[----:B------:R1:W4:Y:S01]  /*0450*/  LDG.E R27, desc[UR8][R22.64] ;  /* 0x00000008161b7981 */ /* 0x000322000c1e1900 */
[----:B0-----:R-:W-:-:S05]  /*0460*/  IMAD.WIDE.U32 R20, R8, 0x4, R18 ;  /* 0x0000000408147825 */ /* 0x001fca00078e0012 */
[----:B------:R0:W5:Y:S01]  /*0470*/  LDG.E R32, desc[UR8][R20.64] ;  /* 0x0000000814207981 */ /* 0x000162000c1e1900 */
[----:B-1----:R-:W-:-:S05]  /*0480*/  IMAD.WIDE.U32 R22, R2, 0x4, R18 ;  /* 0x0000000402167825 */ /* 0x002fca00078e0012 */
[----:B------:R1:W3:Y:S01]  /*0490*/  LDG.E R28, desc[UR8][R22.64] ;  /* 0x00000008161c7981 */ /* 0x0002e2000c1e1900 */
[----:B0-----:R-:W-:Y:S01]  /*04a0*/  IMAD.WIDE.U32 R20, R9, 0x4, R18 ;  /* 0x0000000409147825 */ /* 0x001fe200078e0012 */
[----:B------:R-:W-:-:S03]  /*04b0*/  IADD3 R37, PT, PT, R15, 0x4, RZ ;  /* 0x000000040f257810 */ /* 0x000fc60007ffe0ff */
[----:B-1----:R-:W-:-:S05]  /*04c0*/  IMAD.WIDE.U32 R22, R10, 0x4, R18 ;  /* 0x000000040a167825 */ /* 0x002fca00078e0012 */
[----:B------:R-:W4:Y:S01]  /*04d0*/  LDG.E R36, desc[UR8][R22.64] ;  /* 0x0000000816247981 */ /* 0x000f22000c1e1900 */
[----:B------:R-:W-:-:S06]  /*04e0*/  IMAD.WIDE.U32 R16, R37, 0x4, R16 ;  /* 0x0000000425107825 */ /* 0x000fcc00078e0010 */
[----:B------:R-:W4:Y:S01]  /*04f0*/  LDG.E R16, desc[UR8][R16.64] ;  /* 0x0000000810107981 */ /* 0x000f22000c1e1900 */
[----:B--2---:R-:W-:-:S03]  /*0500*/  FFMA R24, R34, R35, R24 ;  /* 0x0000002322187223 */ /* 0x004fc60000000018 */
[----:B------:R0:W4:Y:S02]  /*0510*/  LDG.E R34, desc[UR8][R20.64] ;  /* 0x0000000814227981 */ /* 0x000124000c1e1900 */
[----:B0-----:R-:W-:-:S05]  /*0520*/  IMAD.WIDE.U32 R20, R11, 0x4, R18 ;  /* 0x000000040b147825 */ /* 0x001fca00078e0012 */
[----:B------:R0:W2:Y:S02]  /*0530*/  LDG.E R35, desc[UR8][R20.64] ;  /* 0x0000000814237981 */ /* 0x0000a4000c1e1900 */
[----:B0-----:R-:W-:-:S04]  /*0540*/  IMAD.WIDE.U32 R20, R12, 0x4, R18 ;  /* 0x000000040c147825 */ /* 0x001fc800078e0012 */
[----:B------:R-:W-:Y:S01]  /*0550*/  IMAD.WIDE.U32 R18, R13, 0x4, R18 ;  /* 0x000000040d127825 */ /* 0x000fe200078e0012 */
[----:B------:R-:W2:Y:S05]  /*0560*/  LDG.E R37, desc[UR8][R20.64] ;  /* 0x0000000814257981 */ /* 0x000eaa000c1e1900 */
[----:B------:R-:W2:Y:S01]  /*0570*/  LDG.E R18, desc[UR8][R18.64] ;  /* 0x0000000812127981 */ /* 0x000ea2000c1e1900 */
[----:B------:R-:W-:-:S04]  /*0580*/  IADD3 R25, PT, PT, R25, 0x8, RZ ;  /* 0x0000000819197810 */ /* 0x000fc80007ffe0ff */
[----:B------:R-:W-:Y:S01]  /*0590*/  ISETP.NE.AND P1, PT, R25, RZ, PT ;  /* 0x000000ff1900720c */ /* 0x000fe20003f25270 */
[----:B---3--:R-:W-:-:S04]  /*05a0*/  FFMA R24, R30, R28, R24 ;  /* 0x0000001c1e187223 */ /* 0x008fc80000000018 */
[----:B-----5:R-:W-:Y:S01]  /*05b0*/  FFMA R24, R33, R32, R24 ;  /* 0x0000002021187223 */ /* 0x020fe20000000018 */
[----:B------:R-:W-:Y:S02]  /*05c0*/  IADD3 R15, PT, PT, R15, 0x8, RZ ;  /* 0x000000080f0f7810 */ /* 0x000fe40007ffe0ff */
[C---:B------:R-:W-:Y:S02]  /*05d0*/  LEA R2, R0.reuse, R2, 0x3 ;  /* 0x0000000200027211 */ /* 0x040fe400078e18ff */
[C---:B------:R-:W-:Y:S02]  /*05e0*/  LEA R8, R0.reuse, R8, 0x3 ;  /* 0x0000000800087211 */ /* 0x040fe400078e18ff */
[C---:B------:R-:W-:Y:S02]  /*05f0*/  LEA R9, R0.reuse, R9, 0x3 ;  /* 0x0000000900097211 */ /* 0x040fe400078e18ff */
[C---:B------:R-:W-:Y:S02]  /*0600*/  LEA R10, R0.reuse, R10, 0x3 ;  /* 0x0000000a000a7211 */ /* 0x040fe400078e18ff */
[----:B------:R-:W-:-:S02]  /*0610*/  LEA R11, R0, R11, 0x3 ;  /* 0x0000000b000b7211 */ /* 0x000fc400078e18ff */
[C---:B------:R-:W-:Y:S02]  /*0620*/  LEA R12, R0.reuse, R12, 0x3 ;  /* 0x0000000c000c7211 */ /* 0x040fe400078e18ff */
[C---:B------:R-:W-:Y:S02]  /*0630*/  LEA R13, R0.reuse, R13, 0x3 ;  /* 0x0000000d000d7211 */ /* 0x040fe400078e18ff */
[----:B------:R-:W-:Y:S01]  /*0640*/  LEA R14, R0, R14, 0x3 ;  /* 0x0000000e000e7211 */ /* 0x000fe200078e18ff */
[----:B----4-:R-:W-:-:S04]  /*0650*/  FFMA R24, R31, R34, R24 ;  /* 0x000000221f187223 */ /* 0x010fc80000000018 */
[----:B------:R-:W-:-:S04]  /*0660*/  FFMA R24, R29, R36, R24 ;  /* 0x000000241d187223 */ /* 0x000fc80000000018 */
[----:B--2---:R-:W-:-:S04]  /*0670*/  FFMA R27, R27, R35, R24 ;  /* 0x000000231b1b7223 */ /* 0x004fc80000000018 */
[----:B------:R-:W-:-:S04]  /*0680*/  FFMA R27, R26, R37, R27 ;  /* 0x000000251a1b7223 */ /* 0x000fc8000000001b */
[----:B------:R-:W-:Y:S01]  /*0690*/  FFMA R24, R16, R18, R27 ;  /* 0x0000001210187223 */ /* 0x000fe2000000001b */
[----:B------:R-:W-:Y:S06]  /*06a0*/  @P1 BRA `(.L_x_24) ;  /* 0xfffffffc000c1947 */ /* 0x000fec000383ffff */
.L_x_23:
[----:B------:R-:W-:Y:S05]  /*06b0*/  @!P0 BRA `(.L_x_20) ;  /* 0x0000001c00fc8947 */ /* 0x000fea0003800000 */
[----:B------:R-:W-:Y:S02]  /*06c0*/  ISETP.GE.U32.AND P0, PT, R6, 0x4, PT ;  /* 0x000000040600780c */ /* 0x000fe40003f06070 */
[----:B------:R-:W-:-:S04]  /*06d0*/  LOP3.LUT R25, R5, 0x3, RZ, 0xc0, !PT ;  /* 0x0000000305197812 */ /* 0x000fc800078ec0ff */
[----:B------:R-:W-:-:S07]  /*06e0*/  ISETP.NE.AND P1, PT, R25, RZ, PT ;  /* 0x000000ff1900720c */ /* 0x000fce0003f25270 */
[----:B------:R-:W-:Y:S06]  /*06f0*/  @!P0 BRA `(.L_x_25) ;  /* 0x00000000007c8947 */ /* 0x000fec0003800000 */
[----:B------:R-:W0:Y:S01]  /*0700*/  LDC.64 R8, c[0x0][0x388] ;  /* 0x0000e200ff087b82 */ /* 0x000e220000000a00 */
[----:B------:R-:W-:Y:S02]  /*0710*/  IMAD R15, R7, R0, R3 ;  /* 0x00000000070f7224 */ /* 0x000fe400078e0203 */
[----:B------:R-:W-:-:S05]  /*0720*/  IMAD R13, R4, R5, R7 ;  /* 0x00000005040d7224 */ /* 0x000fca00078e0207 */
[----:B------:R-:W1:Y:S01]  /*0730*/  LDC.64 R10, c[0x0][0x380] ;  /* 0x0000e000ff0a7b82 */ /* 0x000e620000000a00 */
[C---:B------:R-:W-:Y:S02]  /*0740*/  IADD3 R23, PT, PT, R13.reuse, 0x1, RZ ;  /* 0x000000010d177810 */ /* 0x040fe40007ffe0ff */
[C---:B------:R-:W-:Y:S02]  /*0750*/  IADD3 R17, PT, PT, R13.reuse, 0x2, RZ ;  /* 0x000000020d117810 */ /* 0x040fe40007ffe0ff */
[----:B------:R-:W-:Y:S01]  /*0760*/  IADD3 R29, PT, PT, R13, 0x3, RZ ;  /* 0x000000030d1d7810 */ /* 0x000fe20007ffe0ff */
[C---:B0-----:R-:W-:Y:S01]  /*0770*/  IMAD.WIDE.U32 R20, R15.reuse, 0x4, R8 ;  /* 0x000000040f147825 */ /* 0x041fe200078e0008 */
[----:B------:R-:W-:-:S04]  /*0780*/  IADD3 R15, PT, PT, R15, R0, RZ ;  /* 0x000000000f0f7210 */ /* 0x000fc80007ffe0ff */
[-C--:B------:R-:W-:Y:S01]  /*0790*/  IADD3 R27, PT, PT, R15, R0.reuse, RZ ;  /* 0x000000000f1b7210 */ /* 0x080fe20007ffe0ff */
[----:B-1----:R-:W-:Y:S01]  /*07a0*/  IMAD.WIDE.U32 R18, R13, 0x4, R10 ;  /* 0x000000040d127825 */ /* 0x002fe200078e000a */
[----:B------:R-:W2:Y:S03]  /*07b0*/  LDG.E R20, desc[UR8][R20.64] ;  /* 0x0000000814147981 */ /* 0x000ea6000c1e1900 */
[----:B------:R-:W-:Y:S01]  /*07c0*/  IMAD.WIDE.U32 R14, R15, 0x4, R8 ;  /* 0x000000040f0e7825 */ /* 0x000fe200078e0008 */
[----:B------:R-:W-:Y:S01]  /*07d0*/  IADD3 R31, PT, PT, R27, R0, RZ ;  /* 0x000000001b1f7210 */ /* 0x000fe20007ffe0ff */
[----:B------:R-:W2:Y:S02]  /*07e0*/  LDG.E R19, desc[UR8][R18.64] ;  /* 0x0000000812137981 */ /* 0x000ea4000c1e1900 */
[--C-:B------:R-:W-:Y:S02]  /*07f0*/  IMAD.WIDE.U32 R22, R23, 0x4, R10.reuse ;  /* 0x0000000417167825 */ /* 0x100fe400078e000a */
[----:B------:R-:W3:Y:S02]  /*0800*/  LDG.E R14, desc[UR8][R14.64] ;  /* 0x000000080e0e7981 */ /* 0x000ee4000c1e1900 */
[----:B------:R-:W-:-:S02]  /*0810*/  IMAD.WIDE.U32 R16, R17, 0x4, R10 ;  /* 0x0000000411107825 */ /* 0x000fc400078e000a */
[----:B------:R-:W3:Y:S02]  /*0820*/  LDG.E R2, desc[UR8][R22.64] ;  /* 0x0000000816027981 */ /* 0x000ee4000c1e1900 */
[----:B------:R-:W-:Y:S02]  /*0830*/  IMAD.WIDE.U32 R12, R27, 0x4, R8 ;  /* 0x000000041b0c7825 */ /* 0x000fe400078e0008 */
[----:B------:R-:W4:Y:S02]  /*0840*/  LDG.E R17, desc[UR8][R16.64] ;  /* 0x0000000810117981 */ /* 0x000f24000c1e1900 */
[----:B------:R-:W-:Y:S02]  /*0850*/  IMAD.WIDE.U32 R10, R29, 0x4, R10 ;  /* 0x000000041d0a7825 */ /* 0x000fe400078e000a */
[----:B------:R-:W4:Y:S02]  /*0860*/  LDG.E R12, desc[UR8][R12.64] ;  /* 0x000000080c0c7981 */ /* 0x000f24000c1e1900 */
[----:B------:R-:W-:-:S02]  /*0870*/  IMAD.WIDE.U32 R8, R31, 0x4, R8 ;  /* 0x000000041f087825 */ /* 0x000fc400078e0008 */
[----:B------:R-:W5:Y:S04]  /*0880*/  LDG.E R11, desc[UR8][R10.64] ;  /* 0x000000080a0b7981 */ /* 0x000f68000c1e1900 */
[----:B------:R-:W5:Y:S01]  /*0890*/  LDG.E R8, desc[UR8][R8.64] ;  /* 0x0000000808087981 */ /* 0x000f62000c1e1900 */
[----:B------:R-:W-:Y:S01]  /*08a0*/  IADD3 R7, PT, PT, R7, 0x4, RZ ;  /* 0x0000000407077810 */ /* 0x000fe20007ffe0ff */
[----:B--2---:R-:W-:-:S04]  /*08b0*/  FFMA R19, R19, R20, R24 ;  /* 0x0000001413137223 */ /* 0x004fc80000000018 */
[----:B---3--:R-:W-:-:S04]  /*08c0*/  FFMA R2, R2, R14, R19 ;  /* 0x0000000e02027223 */ /* 0x008fc80000000013 */
[----:B----4-:R-:W-:-:S04]  /*08d0*/  FFMA R2, R17, R12, R2 ;  /* 0x0000000c11027223 */ /* 0x010fc80000000002 */
[----:B-----5:R-:W-:-:S07]  /*08e0*/  FFMA R24, R11, R8, R2 ;  /* 0x000000080b187223 */ /* 0x020fce0000000002 */
.L_x_25:
[----:B------:R-:W-:Y:S05]  /*08f0*/  @!P1 BRA `(.L_x_20) ;  /* 0x0000001c006c9947 */ /* 0x000fea0003800000 */
[----:B------:R-:W-:Y:S02]  /*0900*/  ISETP.NE.AND P0, PT, R25, 0x1, PT ;  /* 0x000000011900780c */ /* 0x000fe40003f05270 */
[----:B------:R-:W-:-:S04]  /*0910*/  LOP3.LUT R2, R5, 0x1, RZ, 0xc0, !PT ;  /* 0x0000000105027812 */ /* 0x000fc800078ec0ff */
[----:B------:R-:W-:-:S07]  /*0920*/  ISETP.NE.U32.AND P1, PT, R2, 0x1, PT ;  /* 0x000000010200780c */ /* 0x000fce0003f25070 */
[----:B------:R-:W-:Y:S06]  /*0930*/  @!P0 BRA `(.L_x_26) ;  /* 0x0000000000448947 */ /* 0x000fec0003800000 */
[----:B------:R-:W0:Y:S01]  /*0940*/  LDC.64 R8, c[0x0][0x380] ;  /* 0x0000e000ff087b82 */ /* 0x000e220000000a00 */
[----:B------:R-:W-:Y:S02]  /*0950*/  IMAD R15, R4, R5, R7 ;  /* 0x00000005040f7224 */ /* 0x000fe400078e0207 */
[----:B------:R-:W-:-:S03]  /*0960*/  IMAD R17, R7, R0, R3 ;  /* 0x0000000007117224 */ /* 0x000fc600078e0203 */
[----:B------:R-:W-:Y:S02]  /*0970*/  IADD3 R19, PT, PT, R15, 0x1, RZ ;  /* 0x000000010f137810 */ /* 0x000fe40007ffe0ff */
[----:B------:R-:W1:Y:S01]  /*0980*/  LDC.64 R12, c[0x0][0x388] ;  /* 0x0000e200ff0c7b82 */ /* 0x000e620000000a00 */
[----:B------:R-:W-:Y:S01]  /*0990*/  IADD3 R21, PT, PT, R17, R0, RZ ;  /* 0x0000000011157210 */ /* 0x000fe20007ffe0ff */
[----:B0-----:R-:W-:-:S04]  /*09a0*/  IMAD.WIDE.U32 R10, R15, 0x4, R8 ;  /* 0x000000040f0a7825 */ /* 0x001fc800078e0008 */
[----:B------:R-:W-:Y:S02]  /*09b0*/  IMAD.WIDE.U32 R8, R19, 0x4, R8 ;  /* 0x0000000413087825 */ /* 0x000fe400078e0008 */
[----:B------:R-:W2:Y:S02]  /*09c0*/  LDG.E R11, desc[UR8][R10.64] ;  /* 0x000000080a0b7981 */ /* 0x000ea4000c1e1900 */
[--C-:B-1----:R-:W-:Y:S02]  /*09d0*/  IMAD.WIDE.U32 R14, R17, 0x4, R12.reuse ;  /* 0x00000004110e7825 */ /* 0x102fe400078e000c */
[----:B------:R-:W3:Y:S02]  /*09e0*/  LDG.E R9, desc[UR8][R8.64] ;  /* 0x0000000808097981 */ /* 0x000ee4000c1e1900 */
[----:B------:R-:W-:Y:S02]  /*09f0*/  IMAD.WIDE.U32 R12, R21, 0x4, R12 ;  /* 0x00000004150c7825 */ /* 0x000fe400078e000c */
[----:B------:R-:W2:Y:S04]  /*0a00*/  LDG.E R14, desc[UR8][R14.64] ;  /* 0x000000080e0e7981 */ /* 0x000ea8000c1e1900 */
[----:B------:R-:W3:Y:S01]  /*0a10*/  LDG.E R12, desc[UR8][R12.64] ;  /* 0x000000080c0c7981 */ /* 0x000ee2000c1e1900 */
[----:B------:R-:W-:Y:S01]  /*0a20*/  IADD3 R7, PT, PT, R7, 0x2, RZ ;  /* 0x0000000207077810 */ /* 0x000fe20007ffe0ff */
[----:B--2---:R-:W-:-:S04]  /*0a30*/  FFMA R24, R11, R14, R24 ;  /* 0x0000000e0b187223 */ /* 0x004fc80000000018 */
[----:B---3--:R-:W-:-:S07]  /*0a40*/  FFMA R24, R9, R12, R24 ;  /* 0x0000000c09187223 */ /* 0x008fce0000000018 */
.L_x_26:
[----:B------:R-:W-:Y:S05]  /*0a50*/  @P1 BRA `(.L_x_20) ;  /* 0x0000001c00141947 */ /* 0x000fea0003800000 */
[----:B------:R-:W0:Y:S01]  /*0a60*/  LDC.64 R8, c[0x0][0x380] ;  /* 0x0000e000ff087b82 */ /* 0x000e220000000a00 */
[----:B------:R-:W-:Y:S02]  /*0a70*/  IMAD R5, R4, R5, R7 ;  /* 0x0000000504057224 */ /* 0x000fe400078e0207 */
[----:B------:R-:W-:-:S05]  /*0a80*/  IMAD R13, R7, R0, R3 ;  /* 0x00000000070d7224 */ /* 0x000fca00078e0203 */
[----:B------:R-:W1:Y:S01]  /*0a90*/  LDC.64 R10, c[0x0][0x388] ;  /* 0x0000e200ff0a7b82 */ /* 0x000e620000000a00 */
[----:B0-----:R-:W-:-:S06]  /*0aa0*/  IMAD.WIDE.U32 R6, R5, 0x4, R8 ;  /* 0x0000000405067825 */ /* 0x001fcc00078e0008 */
[----:B------:R-:W2:Y:S01]  /*0ab0*/  LDG.E R7, desc[UR8][R6.64] ;  /* 0x0000000806077981 */ /* 0x000ea2000c1e1900 */
[----:B-1----:R-:W-:-:S06]  /*0ac0*/  IMAD.WIDE.U32 R8, R13, 0x4, R10 ;  /* 0x000000040d087825 */ /* 0x002fcc00078e000a */
[----:B------:R-:W2:Y:S02]  /*0ad0*/  LDG.E R8, desc[UR8][R8.64] ;  /* 0x0000000808087981 */ /* 0x000ea4000c1e1900 */
[----:B--2---:R-:W-:Y:S01]  /*0ae0*/  FFMA R24, R7, R8, R24 ;  /* 0x0000000807187223 */ /* 0x004fe20000000018 */
[----:B------:R-:W-:Y:S06]  /*0af0*/  BRA `(.L_x_20) ;  /* 0x0000001800ec7947 */ /* 0x000fec0003800000 */
.L_x_22:
[C---:B------:R-:W-:Y:S01]  /*0b00*/  ISETP.GE.U32.AND P1, PT, R5.reuse, 0x8, PT ;  /* 0x000000080500780c */ /* 0x040fe20003f26070 */
[----:B------:R-:W-:Y:S01]  /*0b10*/  HFMA2 R24, -RZ, RZ, 0, 0 ;  /* 0x00000000ff187431 */ /* 0x000fe200000001ff */
[----:B------:R-:W-:Y:S02]  /*0b20*/  LOP3.LUT R6, R5, 0x7, RZ, 0xc0, !PT ;  /* 0x0000000705067812 */ /* 0x000fe400078ec0ff */
[----:B------:R-:W-:Y:S02]  /*0b30*/  MOV R7, RZ ;  /* 0x000000ff00077202 */ /* 0x000fe40000000f00 */
[----:B------:R-:W-:-:S07]  /*0b40*/  ISETP.NE.AND P0, PT, R6, RZ, PT ;  /* 0x000000ff0600720c */ /* 0x000fce0003f05270 */
[----:B------:R-:W-:Y:S06]  /*0b50*/  @!P1 BRA `(.L_x_27) ;  /* 0x0000000400089947 */ /* 0x000fec0003800000 */
[----:B------:R-:W-:Y:S01]  /*0b60*/  LOP3.LUT R7, R5, 0xfffffff8, RZ, 0xc0, !PT ;  /* 0xfffffff805077812 */ /* 0x000fe200078ec0ff */
[-C--:B------:R-:W-:Y:S01]  /*0b70*/  IMAD R2, R3, R5.reuse, 0x3 ;  /* 0x0000000303027424 */ /* 0x080fe200078e0205 */
[----:B------:R-:W-:Y:S01]  /*0b80*/  MOV R24, RZ ;  /* 0x000000ff00187202 */ /* 0x000fe20000000f00 */
[----:B------:R-:W-:Y:S01]  /*0b90*/  IMAD R9, R4, R5, 0x3 ;  /* 0x0000000304097424 */ /* 0x000fe200078e0205 */
[----:B------:R-:W-:-:S07]  /*0ba0*/  IADD3 R8, PT, PT, -R7, RZ, RZ ;  /* 0x000000ff07087210 */ /* 0x000fce0007ffe1ff */
.L_x_28:
[----:B------:R-:W0:Y:S01]  /*0bb0*/  LDC.64 R14, c[0x0][0x380] ;  /* 0x0000e000ff0e7b82 */ /* 0x000e220000000a00 */
[----:B------:R-:W-:-:S07]  /*0bc0*/  IADD3 R11, PT, PT, R9, -0x3, RZ ;  /* 0xfffffffd090b7810 */ /* 0x000fce0007ffe0ff */
[----:B------:R-:W1:Y:S01]  /*0bd0*/  LDC.64 R16, c[0x0][0x388] ;  /* 0x0000e200ff107b82 */ /* 0x000e620000000a00 */
[C---:B------:R-:W-:Y:S02]  /*0be0*/  IADD3 R21, PT, PT, R2.reuse, -0x3, RZ ;  /* 0xfffffffd02157810 */ /* 0x040fe40007ffe0ff */
[C---:B------:R-:W-:Y:S02]  /*0bf0*/  IADD3 R27, PT, PT, R9.reuse, -0x2, RZ ;  /* 0xfffffffe091b7810 */ /* 0x040fe40007ffe0ff */
[C---:B------:R-:W-:Y:S02]  /*0c00*/  IADD3 R19, PT, PT, R2.reuse, -0x2, RZ ;  /* 0xfffffffe02137810 */ /* 0x040fe40007ffe0ff */
[----:B------:R-:W-:Y:S02]  /*0c10*/  IADD3 R33, PT, PT, R9, -0x1, RZ ;  /* 0xffffffff09217810 */ /* 0x000fe40007ffe0ff */
[----:B------:R-:W-:Y:S01]  /*0c20*/  IADD3 R23, PT, PT, R2, -0x1, RZ ;  /* 0xffffffff02177810 */ /* 0x000fe20007ffe0ff */
[----:B0-----:R-:W-:-:S04]  /*0c30*/  IMAD.WIDE.U32 R10, R11, 0x4, R14 ;  /* 0x000000040b0a7825 */ /* 0x001fc800078e000e */
[----:B------:R-:W-:Y:S01]  /*0c40*/  IMAD.WIDE.U32 R26, R27, 0x4, R14 ;  /* 0x000000041b1a7825 */ /* 0x000fe200078e000e */
[----:B------:R-:W2:Y:S03]  /*0c50*/  LDG.E R13, desc[UR8][R10.64] ;  /* 0x000000080a0d7981 */ /* 0x000ea6000c1e1900 */
[--C-:B-1----:R-:W-:Y:S01]  /*0c60*/  IMAD.WIDE.U32 R20, R21, 0x4, R16.reuse ;  /* 0x0000000415147825 */ /* 0x102fe200078e0010 */
[----:B------:R-:W-:Y:S01]  /*0c70*/  IADD3 R31, PT, PT, R9, 0x1, RZ ;  /* 0x00000001091f7810 */ /* 0x000fe20007ffe0ff */
[----:B------:R-:W3:Y:S02]  /*0c80*/  LDG.E R26, desc[UR8][R26.64] ;  /* 0x000000081a1a7981 */ /* 0x000ee4000c1e1900 */
[----:B------:R-:W-:Y:S01]  /*0c90*/  IMAD.WIDE.U32 R18, R19, 0x4, R16 ;  /* 0x0000000413127825 */ /* 0x000fe200078e0010 */
[----:B------:R-:W-:Y:S01]  /*0ca0*/  IADD3 R35, PT, PT, R9, 0x2, RZ ;  /* 0x0000000209237810 */ /* 0x000fe20007ffe0ff */
[----:B------:R-:W2:Y:S02]  /*0cb0*/  LDG.E R11, desc[UR8][R20.64] ;  /* 0x00000008140b7981 */ /* 0x000ea4000c1e1900 */
[----:B------:R-:W-:-:S04]  /*0cc0*/  IMAD.WIDE.U32 R32, R33, 0x4, R14 ;  /* 0x0000000421207825 */ /* 0x000fc800078e000e */
[----:B------:R-:W-:Y:S01]  /*0cd0*/  IMAD.WIDE.U32 R28, R9, 0x4, R14 ;  /* 0x00000004091c7825 */ /* 0x000fe200078e000e */
[----:B------:R0:W3:Y:S03]  /*0ce0*/  LDG.E R27, desc[UR8][R18.64] ;  /* 0x00000008121b7981 */ /* 0x0000e6000c1e1900 */
[----:B------:R-:W-:Y:S01]  /*0cf0*/  IMAD.WIDE.U32 R22, R23, 0x4, R16 ;  /* 0x0000000417167825 */ /* 0x000fe200078e0010 */
[----:B------:R1:W4:Y:S03]  /*0d00*/  LDG.E R25, desc[UR8][R32.64] ;  /* 0x0000000820197981 */ /* 0x000326000c1e1900 */
[--C-:B------:R-:W-:Y:S01]  /*0d10*/  IMAD.WIDE.U32 R30, R31, 0x4, R14.reuse ;  /* 0x000000041f1e7825 */ /* 0x100fe200078e000e */
[----:B------:R-:W5:Y:S03]  /*0d20*/  LDG.E R12, desc[UR8][R28.64] ;  /* 0x000000081c0c7981 */ /* 0x000f66000c1e1900 */
[----:B0-----:R-:W-:Y:S01]  /*0d30*/  IMAD.WIDE.U32 R18, R35, 0x4, R14 ;  /* 0x0000000423127825 */ /* 0x001fe200078e000e */
[C---:B------:R-:W-:Y:S01]  /*0d40*/  IADD3 R35, PT, PT, R2.reuse, 0x2, RZ ;  /* 0x0000000202237810 */ /* 0x040fe20007ffe0ff */
[----:B------:R-:W5:Y:S01]  /*0d50*/  LDG.E R10, desc[UR8][R30.64] ;  /* 0x000000081e0a7981 */ /* 0x000f62000c1e1900 */
[C---:B-1----:R-:W-:Y:S01]  /*0d60*/  IADD3 R33, PT, PT, R2.reuse, 0x1, RZ ;  /* 0x0000000102217810 */ /* 0x042fe20007ffe0ff */
[----:B------:R-:W-:-:S02]  /*0d70*/  IMAD.WIDE.U32 R20, R2, 0x4, R16 ;  /* 0x0000000402147825 */ /* 0x000fc400078e0010 */
[----:B------:R0:W4:Y:S01]  /*0d80*/  LDG.E R28, desc[UR8][R22.64] ;  /* 0x00000008161c7981 */ /* 0x000122000c1e1900 */
[----:B------:R-:W-:-:S03]  /*0d90*/  IADD3 R37, PT, PT, R9, 0x3, RZ ;  /* 0x0000000309257810 */ /* 0x000fc60007ffe0ff */
[----:B------:R1:W5:Y:S01]  /*0da0*/  LDG.E R29, desc[UR8][R18.64] ;  /* 0x00000008121d7981 */ /* 0x000362000c1e1900 */
[----:B------:R-:W-:-:S03]  /*0db0*/  IADD3 R32, PT, PT, R2, 0x3, RZ ;  /* 0x0000000302207810 */ /* 0x000fc60007ffe0ff */
[----:B------:R1:W5:Y:S01]  /*0dc0*/  LDG.E R31, desc[UR8][R20.64] ;  /* 0x00000008141f7981 */ /* 0x000362000c1e1900 */
[----:B0-----:R-:W-:-:S04]  /*0dd0*/  IMAD.WIDE.U32 R22, R33, 0x4, R16 ;  /* 0x0000000421167825 */ /* 0x001fc800078e0010 */
[----:B-1----:R-:W-:Y:S01]  /*0de0*/  IMAD.WIDE.U32 R18, R35, 0x4, R16 ;  /* 0x0000000423127825 */ /* 0x002fe200078e0010 */
[----:B------:R-:W5:Y:S01]  /*0df0*/  LDG.E R33, desc[UR8][R22.64] ;  /* 0x0000000816217981 */ /* 0x000f62000c1e1900 */
[----:B------:R-:W-:Y:S02]  /*0e00*/  IADD3 R35, PT, PT, R9, 0x4, RZ ;  /* 0x0000000409237810 */ /* 0x000fe40007ffe0ff */
[--C-:B------:R-:W-:Y:S01]  /*0e10*/  IMAD.WIDE.U32 R20, R37, 0x4, R14.reuse ;  /* 0x0000000425147825 */ /* 0x100fe200078e000e */
[----:B------:R-:W-:Y:S01]  /*0e20*/  IADD3 R37, PT, PT, R2, 0x4, RZ ;  /* 0x0000000402257810 */ /* 0x000fe20007ffe0ff */
[----:B------:R0:W5:Y:S02]  /*0e30*/  LDG.E R30, desc[UR8][R18.64] ;  /* 0x00000008121e7981 */ /* 0x000164000c1e1900 */
[----:B------:R-:W-:-:S06]  /*0e40*/  IMAD.WIDE.U32 R14, R35, 0x4, R14 ;  /* 0x00000004230e7825 */ /* 0x000fcc00078e000e */
[----:B------:R-:W5:Y:S01]  /*0e50*/  LDG.E R14, desc[UR8][R14.64] ;  /* 0x000000080e0e7981 */ /* 0x000f62000c1e1900 */
[----:B0-----:R-:W-:-:S03]  /*0e60*/  IMAD.WIDE.U32 R18, R32, 0x4, R16 ;  /* 0x0000000420127825 */ /* 0x001fc600078e0010 */
[----:B------:R-:W5:Y:S01]  /*0e70*/  LDG.E R32, desc[UR8][R20.64] ;  /* 0x0000000814207981 */ /* 0x000f62000c1e1900 */
[----:B------:R-:W-:-:S03]  /*0e80*/  IMAD.WIDE.U32 R16, R37, 0x4, R16 ;  /* 0x0000000425107825 */ /* 0x000fc600078e0010 */
[----:B------:R-:W5:Y:S04]  /*0e90*/  LDG.E R34, desc[UR8][R18.64] ;  /* 0x0000000812227981 */ /* 0x000f68000c1e1900 */
[----:B------:R-:W5:Y:S01]  /*0ea0*/  LDG.E R16, desc[UR8][R16.64] ;  /* 0x0000000810107981 */ /* 0x000f62000c1e1900 */
[----:B------:R-:W-:-:S04]  /*0eb0*/  IADD3 R8, PT, PT, R8, 0x8, RZ ;  /* 0x0000000808087810 */ /* 0x000fc80007ffe0ff */
[----:B------:R-:W-:Y:S02]  /*0ec0*/  ISETP.NE.AND P1, PT, R8, RZ, PT ;  /* 0x000000ff0800720c */ /* 0x000fe40003f25270 */
[----:B------:R-:W-:Y:S02]  /*0ed0*/  IADD3 R9, PT, PT, R9, 0x8, RZ ;  /* 0x0000000809097810 */ /* 0x000fe40007ffe0ff */
[----:B------:R-:W-:Y:S01]  /*0ee0*/  IADD3 R2, PT, PT, R2, 0x8, RZ ;  /* 0x0000000802027810 */ /* 0x000fe20007ffe0ff */
[----:B--2---:R-:W-:-:S04]  /*0ef0*/  FFMA R11, R13, R11, R24 ;  /* 0x0000000b0d0b7223 */ /* 0x004fc80000000018 */
[----:B---3--:R-:W-:-:S04]  /*0f00*/  FFMA R26, R26, R27, R11 ;  /* 0x0000001b1a1a7223 */ /* 0x008fc8000000000b */
[----:B----4-:R-:W-:-:S04]  /*0f10*/  FFMA R25, R25, R28, R26 ;  /* 0x0000001c19197223 */ /* 0x010fc8000000001a */
[----:B-----5:R-:W-:-:S04]  /*0f20*/  FFMA R25, R12, R31, R25 ;  /* 0x0000001f0c197223 */ /* 0x020fc80000000019 */
[----:B------:R-:W-:-:S04]  /*0f30*/  FFMA R10, R10, R33, R25 ;  /* 0x000000210a0a7223 */ /* 0x000fc80000000019 */
[----:B------:R-:W-:-:S04]  /*0f40*/  FFMA R29, R29, R30, R10 ;  /* 0x0000001e1d1d7223 */ /* 0x000fc8000000000a */
[----:B------:R-:W-:-:S04]  /*0f50*/  FFMA R29, R32, R34, R29 ;  /* 0x00000022201d7223 */ /* 0x000fc8000000001d */
[----:B------:R-:W-:Y:S01]  /*0f60*/  FFMA R24, R14, R16, R29 ;  /* 0x000000100e187223 */ /* 0x000fe2000000001d */
[----:B------:R-:W-:Y:S06]  /*0f70*/  @P1 BRA `(.L_x_28) ;  /* 0xfffffffc000c1947 */ /* 0x000fec000383ffff */
.L_x_27:
[----:B------:R-:W-:Y:S05]  /*0f80*/  @!P0 BRA `(.L_x_20) ;  /* 0x0000001400c88947 */ /* 0x000fea0003800000 */
[----:B------:R-:W-:Y:S02]  /*0f90*/  ISETP.GE.U32.AND P0, PT, R6, 0x4, PT ;  /* 0x000000040600780c */ /* 0x000fe40003f06070 */
[----:B------:R-:W-:-:S04]  /*0fa0*/  LOP3.LUT R26, R5, 0x3, RZ, 0xc0, !PT ;  /* 0x00000003051a7812 */ /* 0x000fc800078ec0ff */
[----:B------:R-:W-:-:S07]  /*0fb0*/  ISETP.NE.AND P1, PT, R26, RZ, PT ;  /* 0x000000ff1a00720c */ /* 0x000fce0003f25270 */
[----:B------:R-:W-:Y:S06]  /*0fc0*/  @!P0 BRA `(.L_x_29) ;  /* 0x00000000007c8947 */ /* 0x000fec0003800000 */
[----:B------:R-:W0:Y:S01]  /*0fd0*/  LDC.64 R10, c[0x0][0x380] ;  /* 0x0000e000ff0a7b82 */ /* 0x000e220000000a00 */
[-CC-:B------:R-:W-:Y:S02]  /*0fe0*/  IMAD R25, R3, R5.reuse, R7.reuse ;  /* 0x0000000503197224 */ /* 0x180fe400078e0207 */
[----:B------:R-:W-:-:S05]  /*0ff0*/  IMAD R13, R4, R5, R7 ;  /* 0x00000005040d7224 */ /* 0x000fca00078e0207 */
[----:B------:R-:W1:Y:S01]  /*1000*/  LDC.64 R8, c[0x0][0x388] ;  /* 0x0000e200ff087b82 */ /* 0x000e620000000a00 */
[----:B------:R-:W-:Y:S02]  /*1010*/  IADD3 R15, PT, PT, R25, 0x1, RZ ;  /* 0x00000001190f7810 */ /* 0x000fe40007ffe0ff */
[C---:B------:R-:W-:Y:S02]  /*1020*/  IADD3 R23, PT, PT, R13.reuse, 0x1, RZ ;  /* 0x000000010d177810 */ /* 0x040fe40007ffe0ff */
[----:B------:R-:W-:Y:S02]  /*1030*/  IADD3 R17, PT, PT, R13, 0x2, RZ ;  /* 0x000000020d117810 */ /* 0x000fe40007ffe0ff */
[----:B------:R-:W-:Y:S02]  /*1040*/  IADD3 R27, PT, PT, R25, 0x2, RZ ;  /* 0x00000002191b7810 */ /* 0x000fe40007ffe0ff */
[C---:B------:R-:W-:Y:S01]  /*1050*/  IADD3 R29, PT, PT, R13.reuse, 0x3, RZ ;  /* 0x000000030d1d7810 */ /* 0x040fe20007ffe0ff */
[----:B0-----:R-:W-:-:S04]  /*1060*/  IMAD.WIDE.U32 R18, R13, 0x4, R10 ;  /* 0x000000040d127825 */ /* 0x001fc800078e000a */
[----:B------:R-:W-:Y:S02]  /*1070*/  IMAD.WIDE.U32 R22, R23, 0x4, R10 ;  /* 0x0000000417167825 */ /* 0x000fe400078e000a */
[----:B------:R-:W2:Y:S02]  /*1080*/  LDG.E R19, desc[UR8][R18.64] ;  /* 0x0000000812137981 */ /* 0x000ea4000c1e1900 */
[C-C-:B-1----:R-:W-:Y:S01]  /*1090*/  IMAD.WIDE.U32 R20, R25.reuse, 0x4, R8.reuse ;  /* 0x0000000419147825 */ /* 0x142fe200078e0008 */
[----:B------:R-:W-:Y:S01]  /*10a0*/  IADD3 R25, PT, PT, R25, 0x3, RZ ;  /* 0x0000000319197810 */ /* 0x000fe20007ffe0ff */
[----:B------:R-:W3:Y:S02]  /*10b0*/  LDG.E R2, desc[UR8][R22.64] ;  /* 0x0000000816027981 */ /* 0x000ee4000c1e1900 */
[----:B------:R-:W-:Y:S02]  /*10c0*/  IMAD.WIDE.U32 R14, R15, 0x4, R8 ;  /* 0x000000040f0e7825 */ /* 0x000fe400078e0008 */
[----:B------:R-:W2:Y:S02]  /*10d0*/  LDG.E R20, desc[UR8][R20.64] ;  /* 0x0000000814147981 */ /* 0x000ea4000c1e1900 */
        /* <DEDUP_REMOVED lines=14> */
.L_x_29:
[----:B------:R-:W-:Y:S05]  /*11c0*/  @!P1 BRA `(.L_x_20) ;  /* 0x0000001400389947 */ /* 0x000fea0003800000 */
[----:B------:R-:W-:Y:S02]  /*11d0*/  ISETP.NE.AND P0, PT, R26, 0x1, PT ;  /* 0x000000011a00780c */ /* 0x000fe40003f05270 */
[----:B------:R-:W-:-:S04]  /*11e0*/  LOP3.LUT R2, R5, 0x1, RZ, 0xc0, !PT ;  /* 0x0000000105027812 */ /* 0x000fc800078ec0ff */
[----:B------:R-:W-:-:S07]  /*11f0*/  ISETP.NE.U32.AND P1, PT, R2, 0x1, PT ;  /* 0x000000010200780c */ /* 0x000fce0003f25070 */
[----:B------:R-:W-:Y:S06]  /*1200*/  @!P0 BRA `(.L_x_30) ;  /* 0x0000000000448947 */ /* 0x000fec0003800000 */
[----:B------:R-:W0:Y:S01]  /*1210*/  LDC.64 R8, c[0x0][0x380] ;  /* 0x0000e000ff087b82 */ /* 0x000e220000000a00 */
[-CC-:B------:R-:W-:Y:S02]  /*1220*/  IMAD R15, R4, R5.reuse, R7.reuse ;  /* 0x00000005040f7224 */ /* 0x180fe400078e0207 */
[----:B------:R-:W-:-:S03]  /*1230*/  IMAD R17, R3, R5, R7 ;  /* 0x0000000503117224 */ /* 0x000fc600078e0207 */
[----:B------:R-:W-:Y:S02]  /*1240*/  IADD3 R19, PT, PT, R15, 0x1, RZ ;  /* 0x000000010f137810 */ /* 0x000fe40007ffe0ff */
[----:B------:R-:W1:Y:S01]  /*1250*/  LDC.64 R12, c[0x0][0x388] ;  /* 0x0000e200ff0c7b82 */ /* 0x000e620000000a00 */
[----:B------:R-:W-:Y:S01]  /*1260*/  IADD3 R21, PT, PT, R17, 0x1, RZ ;  /* 0x0000000111157810 */ /* 0x000fe20007ffe0ff */
        /* <DEDUP_REMOVED lines=11> */
.L_x_30:
[----:B------:R-:W-:Y:S05]  /*1320*/  @P1 BRA `(.L_x_20) ;  /* 0x0000001000e01947 */ /* 0x000fea0003800000 */
[----:B------:R-:W0:Y:S01]  /*1330*/  LDC.64 R8, c[0x0][0x380] ;  /* 0x0000e000ff087b82 */ /* 0x000e220000000a00 */
[-CC-:B------:R-:W-:Y:S02]  /*1340*/  IMAD R13, R4, R5.reuse, R7.reuse ;  /* 0x00000005040d7224 */ /* 0x180fe400078e0207 */
        /* <DEDUP_REMOVED lines=8> */
.L_x_21:
[----:B------:R-:W0:Y:S02]  /*13d0*/  LDCU.S8 UR6, c[0x0][0x3a5] ;  /* 0x000074a0ff0677ac */ /* 0x000e240008000200 */
[----:B0-----:R-:W-:-:S09]  /*13e0*/  UISETP.NE.AND UP0, UPT, UR6, URZ, UPT ;  /* 0x000000ff0600728c */ /* 0x001fd2000bf05270 */
[----:B------:R-:W-:Y:S05]  /*13f0*/  BRA.U UP0, `(.L_x_31) ;  /* 0x0000000900687547 */ /* 0x000fea000b800000 */
[----:B------:R-:W-:Y:S01]  /*1400*/  ISETP.GE.U32.AND P0, PT, R5, 0x8, PT ;  /* 0x000000080500780c */ /* 0x000fe20003f06070 */
[----:B------:R-:W-:Y:S01]  /*1410*/  HFMA2 R24, -RZ, RZ, 0, 0 ;  /* 0x00000000ff187431 */ /* 0x000fe200000001ff */
[----:B------:R-:W-:-:S11]  /*1420*/  MOV R9, RZ ;  /* 0x000000ff00097202 */ /* 0x000fd60000000f00 */
[----:B------:R-:W-:Y:S05]  /*1430*/  @!P0 BRA `(.L_x_32) ;  /* 0x0000000400408947 */ /* 0x000fea0003800000 */
[----:B------:R-:W-:Y:S01]  /*1440*/  LOP3.LUT R9, R5, 0xfffffff8, RZ, 0xc0, !PT ;  /* 0xfffffff805097812 */ /* 0x000fe200078ec0ff */
[----:B------:R-:W-:Y:S01]  /*1450*/  IMAD R10, R0, 0x3, R3 ;  /* 0x00000003000a7824 */ /* 0x000fe200078e0203 */
[----:B------:R-:W-:Y:S01]  /*1460*/  IADD3 R8, PT, PT, R2, UR4, R11 ;  /* 0x0000000402087c10 */ /* 0x000fe2000fffe00b */
[C---:B------:R-:W-:Y:S01]  /*1470*/  IMAD R12, R0.reuse, 0x5, R3 ;  /* 0x00000005000c7824 */ /* 0x040fe200078e0203 */
[C---:B------:R-:W-:Y:S01]  /*1480*/  IADD3 R29, PT, PT, R0.reuse, UR5, R29 ;  /* 0x00000005001d7c10 */ /* 0x040fe2000fffe01d */
[C-C-:B------:R-:W-:Y:S01]  /*1490*/  IMAD R13, R0.reuse, 0x6, R3.reuse ;  /* 0x00000006000d7824 */ /* 0x140fe200078e0203 */
[CC--:B------:R-:W-:Y:S01]  /*14a0*/  LEA R7, R0.reuse, R3.reuse, 0x1 ;  /* 0x0000000300077211 */ /* 0x0c0fe200078e08ff */
[C---:B------:R-:W-:Y:S01]  /*14b0*/  IMAD R14, R0.reuse, 0x7, R3 ;  /* 0x00000007000e7824 */ /* 0x040fe200078e0203 */
[----:B------:R-:W-:Y:S01]  /*14c0*/  LEA R11, R0, R3, 0x2 ;  /* 0x00000003000b7211 */ /* 0x000fe200078e10ff */
[C-C-:B------:R-:W-:Y:S01]  /*14d0*/  IMAD R22, R2.reuse, 0x3, R4.reuse ;  /* 0x0000000302167824 */ /* 0x140fe200078e0204 */
[CC--:B------:R-:W-:Y:S01]  /*14e0*/  LEA R6, R2.reuse, R4.reuse, 0x1 ;  /* 0x0000000402067211 */ /* 0x0c0fe200078e08ff */
[C-C-:B------:R-:W-:Y:S01]  /*14f0*/  IMAD R25, R2.reuse, 0x5, R4.reuse ;  /* 0x0000000502197824 */ /* 0x140fe200078e0204 */
[CC--:B------:R-:W-:Y:S01]  /*1500*/  LEA R23, R2.reuse, R4.reuse, 0x2 ;  /* 0x0000000402177211 */ /* 0x0c0fe200078e10ff */
[C-C-:B------:R-:W-:Y:S01]  /*1510*/  IMAD R26, R2.reuse, 0x6, R4.reuse ;  /* 0x00000006021a7824 */ /* 0x140fe200078e0204 */
[----:B------:R-:W-:Y:S01]  /*1520*/  MOV R24, RZ ;  /* 0x000000ff00187202 */ /* 0x000fe20000000f00 */
[----:B------:R-:W-:Y:S01]  /*1530*/  IMAD R27, R2, 0x7, R4 ;  /* 0x00000007021b7824 */ /* 0x000fe200078e0204 */
[----:B------:R-:W-:-:S02]  /*1540*/  MOV R28, R4 ;  /* 0x00000004001c7202 */ /* 0x000fc40000000f00 */
[----:B------:R-:W-:Y:S02]  /*1550*/  MOV R15, R3 ;  /* 0x00000003000f7202 */ /* 0x000fe40000000f00 */
[----:B------:R-:W-:-:S07]  /*1560*/  IADD3 R30, PT, PT, -R9, RZ, RZ ;  /* 0x000000ff091e7210 */ /* 0x000fce0007ffe1ff */
.L_x_33:
[----:B------:R-:W0:Y:S08]  /*1570*/  LDC.64 R18, c[0x0][0x380] ;  /* 0x0000e000ff127b82 */ /* 0x000e300000000a00 */
[----:B------:R-:W1:Y:S01]  /*1580*/  LDC.64 R16, c[0x0][0x388] ;  /* 0x0000e200ff107b82 */ /* 0x000e620000000a00 */
[----:B0-----:R-:W-:-:S05]  /*1590*/  IMAD.WIDE.U32 R20, R28, 0x4, R18 ;  /* 0x000000041c147825 */ /* 0x001fca00078e0012 */
[----:B------:R0:W2:Y:S01]  /*15a0*/  LDG.E R35, desc[UR8][R20.64] ;  /* 0x0000000814237981 */ /* 0x0000a2000c1e1900 */
[----:B-1----:R-:W-:-:S06]  /*15b0*/  IMAD.WIDE.U32 R32, R15, 0x4, R16 ;  /* 0x000000040f207825 */ /* 0x002fcc00078e0010 */
[----:B------:R-:W2:Y:S01]  /*15c0*/  LDG.E R32, desc[UR8][R32.64] ;  /* 0x0000000820207981 */ /* 0x000ea2000c1e1900 */
[----:B0-----:R-:W-:-:S05]  /*15d0*/  IMAD.WIDE.U32 R20, R8, 0x4, R18 ;  /* 0x0000000408147825 */ /* 0x001fca00078e0012 */
[----:B------:R0:W3:Y:S02]  /*15e0*/  LDG.E R31, desc[UR8][R20.64] ;  /* 0x00000008141f7981 */ /* 0x0000e4000c1e1900 */
[----:B0-----:R-:W-:-:S05]  /*15f0*/  IMAD.WIDE.U32 R20, R29, 0x4, R16 ;  /* 0x000000041d147825 */ /* 0x001fca00078e0010 */
[----:B------:R0:W3:Y:S02]  /*1600*/  LDG.E R36, desc[UR8][R20.64] ;  /* 0x0000000814247981 */ /* 0x0000e4000c1e1900 */
[----:B0-----:R-:W-:-:S04]  /*1610*/  IMAD.WIDE.U32 R20, R6, 0x4, R18 ;  /* 0x0000000406147825 */ /* 0x001fc800078e0012 */
[----:B--2---:R-:W-:Y:S02]  /*1620*/  FFMA R34, R35, R32, R24 ;  /* 0x0000002023227223 */ /* 0x004fe40000000018 */
[----:B------:R0:W2:Y:S01]  /*1630*/  LDG.E R24, desc[UR8][R20.64] ;  /* 0x0000000814187981 */ /* 0x0000a2000c1e1900 */
[----:B------:R-:W-:-:S04]  /*1640*/  IMAD.WIDE.U32 R32, R7, 0x4, R16 ;  /* 0x0000000407207825 */ /* 0x000fc800078e0010 */
[----:B0-----:R-:W-:-:S04]  /*1650*/  IMAD.WIDE.U32 R20, R22, 0x4, R18 ;  /* 0x0000000416147825 */ /* 0x001fc800078e0012 */
[----:B---3--:R-:W-:Y:S02]  /*1660*/  FFMA R35, R31, R36, R34 ;  /* 0x000000241f237223 */ /* 0x008fe40000000022 */
[----:B------:R0:W3:Y:S04]  /*1670*/  LDG.E R31, desc[UR8][R20.64] ;  /* 0x00000008141f7981 */ /* 0x0000e8000c1e1900 */
[----:B------:R-:W2:Y:S01]  /*1680*/  LDG.E R34, desc[UR8][R32.64] ;  /* 0x0000000820227981 */ /* 0x000ea2000c1e1900 */
[----:B0-----:R-:W-:-:S05]  /*1690*/  IMAD.WIDE.U32 R20, R10, 0x4, R16 ;  /* 0x000000040a147825 */ /* 0x001fca00078e0010 */
[----:B------:R0:W3:Y:S02]  /*16a0*/  LDG.E R36, desc[UR8][R20.64] ;  /* 0x0000000814247981 */ /* 0x0000e4000c1e1900 */
[----:B0-----:R-:W-:-:S05]  /*16b0*/  IMAD.WIDE.U32 R20, R23, 0x4, R18 ;  /* 0x0000000417147825 */ /* 0x001fca00078e0012 */
[----:B------:R0:W4:Y:S02]  /*16c0*/  LDG.E R33, desc[UR8][R20.64] ;  /* 0x0000000814217981 */ /* 0x000124000c1e1900 */
[----:B0-----:R-:W-:-:S04]  /*16d0*/  IMAD.WIDE.U32 R20, R25, 0x4, R18 ;  /* 0x0000000419147825 */ /* 0x001fc800078e0012 */
[----:B--2---:R-:W-:Y:S01]  /*16e0*/  FFMA R24, R24, R34, R35 ;  /* 0x0000002218187223 */ /* 0x004fe20000000023 */
[----:B------:R-:W-:-:S06]  /*16f0*/  IMAD.WIDE.U32 R34, R11, 0x4, R16 ;  /* 0x000000040b227825 */ /* 0x000fcc00078e0010 */
[----:B------:R-:W4:Y:S01]  /*1700*/  LDG.E R34, desc[UR8][R34.64] ;  /* 0x0000000822227981 */ /* 0x000f22000c1e1900 */
[----:B---3--:R-:W-:-:S03]  /*1710*/  FFMA R24, R31, R36, R24 ;  /* 0x000000241f187223 */ /* 0x008fc60000000018 */
[----:B------:R0:W2:Y:S02]  /*1720*/  LDG.E R31, desc[UR8][R20.64] ;  /* 0x00000008141f7981 */ /* 0x0000a4000c1e1900 */
[----:B0-----:R-:W-:-:S05]  /*1730*/  IMAD.WIDE.U32 R20, R12, 0x4, R16 ;  /* 0x000000040c147825 */ /* 0x001fca00078e0010 */
[----:B------:R0:W2:Y:S02]  /*1740*/  LDG.E R32, desc[UR8][R20.64] ;  /* 0x0000000814207981 */ /* 0x0000a4000c1e1900 */
[----:B0-----:R-:W-:-:S04]  /*1750*/  IMAD.WIDE.U32 R20, R26, 0x4, R18 ;  /* 0x000000041a147825 */ /* 0x001fc800078e0012 */
[----:B------:R-:W-:Y:S01]  /*1760*/  IMAD.WIDE.U32 R18, R27, 0x4, R18 ;  /* 0x000000041b127825 */ /* 0x000fe200078e0012 */
[----:B------:R-:W3:Y:S04]  /*1770*/  LDG.E R36, desc[UR8][R20.64] ;  /* 0x0000000814247981 */ /* 0x000ee8000c1e1900 */
[----:B------:R0:W5:Y:S02]  /*1780*/  LDG.E R37, desc[UR8][R18.64] ;  /* 0x0000000812257981 */ /* 0x000164000c1e1900 */
[----:B0-----:R-:W-:-:S04]  /*1790*/  IMAD.WIDE.U32 R18, R13, 0x4, R16 ;  /* 0x000000040d127825 */ /* 0x001fc800078e0010 */
[----:B------:R-:W-:Y:S02]  /*17a0*/  IMAD.WIDE.U32 R16, R14, 0x4, R16 ;  /* 0x000000040e107825 */ /* 0x000fe400078e0010 */
[----:B------:R-:W3:Y:S04]  /*17b0*/  LDG.E R19, desc[UR8][R18.64] ;  /* 0x0000000812137981 */ /* 0x000ee8000c1e1900 */
[----:B------:R-:W5:Y:S01]  /*17c0*/  LDG.E R16, desc[UR8][R16.64] ;  /* 0x0000000810107981 */ /* 0x000f62000c1e1900 */
[----:B------:R-:W-:-:S04]  /*17d0*/  IADD3 R30, PT, PT, R30, 0x8, RZ ;  /* 0x000000081e1e7810 */ /* 0x000fc80007ffe0ff */
[----:B------:R-:W-:Y:S02]  /*17e0*/  ISETP.NE.AND P0, PT, R30, RZ, PT ;  /* 0x000000ff1e00720c */ /* 0x000fe40003f05270 */
[C---:B------:R-:W-:Y:S02]  /*17f0*/  LEA R8, R2.reuse, R8, 0x3 ;  /* 0x0000000802087211 */ /* 0x040fe400078e18ff */
[C---:B------:R-:W-:Y:S02]  /*1800*/  LEA R6, R2.reuse, R6, 0x3 ;  /* 0x0000000602067211 */ /* 0x040fe400078e18ff */
[C---:B------:R-:W-:Y:S02]  /*1810*/  LEA R22, R2.reuse, R22, 0x3 ;  /* 0x0000001602167211 */ /* 0x040fe400078e18ff */
[C---:B------:R-:W-:Y:S02]  /*1820*/  LEA R23, R2.reuse, R23, 0x3 ;  /* 0x0000001702177211 */ /* 0x040fe400078e18ff */
[----:B------:R-:W-:-:S02]  /*1830*/  LEA R25, R2, R25, 0x3 ;  /* 0x0000001902197211 */ /* 0x000fc400078e18ff */
[C---:B------:R-:W-:Y:S02]  /*1840*/  LEA R26, R2.reuse, R26, 0x3 ;  /* 0x0000001a021a7211 */ /* 0x040fe400078e18ff */
[C---:B------:R-:W-:Y:S02]  /*1850*/  LEA R27, R2.reuse, R27, 0x3 ;  /* 0x0000001b021b7211 */ /* 0x040fe400078e18ff */
[----:B------:R-:W-:Y:S02]  /*1860*/  LEA R28, R2, R28, 0x3 ;  /* 0x0000001c021c7211 */ /* 0x000fe400078e18ff */
[C---:B------:R-:W-:Y:S02]  /*1870*/  LEA R29, R0.reuse, R29, 0x3 ;  /* 0x0000001d001d7211 */ /* 0x040fe400078e18ff */
[C---:B------:R-:W-:Y:S02]  /*1880*/  LEA R7, R0.reuse, R7, 0x3 ;  /* 0x0000000700077211 */ /* 0x040fe400078e18ff */
[----:B------:R-:W-:-:S02]  /*1890*/  LEA R10, R0, R10, 0x3 ;  /* 0x0000000a000a7211 */ /* 0x000fc400078e18ff */
[C---:B------:R-:W-:Y:S02]  /*18a0*/  LEA R11, R0.reuse, R11, 0x3 ;  /* 0x0000000b000b7211 */ /* 0x040fe400078e18ff */
[C---:B------:R-:W-:Y:S02]  /*18b0*/  LEA R12, R0.reuse, R12, 0x3 ;  /* 0x0000000c000c7211 */ /* 0x040fe400078e18ff */
[C---:B------:R-:W-:Y:S02]  /*18c0*/  LEA R13, R0.reuse, R13, 0x3 ;  /* 0x0000000d000d7211 */ /* 0x040fe400078e18ff */
[C---:B------:R-:W-:Y:S02]  /*18d0*/  LEA R14, R0.reuse, R14, 0x3 ;  /* 0x0000000e000e7211 */ /* 0x040fe400078e18ff */
[----:B------:R-:W-:Y:S01]  /*18e0*/  LEA R15, R0, R15, 0x3 ;  /* 0x0000000f000f7211 */ /* 0x000fe200078e18ff */
[----:B----4-:R-:W-:-:S04]  /*18f0*/  FFMA R24, R33, R34, R24 ;  /* 0x0000002221187223 */ /* 0x010fc80000000018 */
[----:B--2---:R-:W-:-:S04]  /*1900*/  FFMA R31, R31, R32, R24 ;  /* 0x000000201f1f7223 */ /* 0x004fc80000000018 */
[----:B---3--:R-:W-:-:S04]  /*1910*/  FFMA R36, R36, R19, R31 ;  /* 0x0000001324247223 */ /* 0x008fc8000000001f */
[----:B-----5:R-:W-:Y:S01]  /*1920*/  FFMA R24, R37, R16, R36 ;  /* 0x0000001025187223 */ /* 0x020fe20000000024 */
[----:B------:R-:W-:Y:S06]  /*1930*/  @P0 BRA `(.L_x_33) ;  /* 0xfffffffc000c0947 */ /* 0x000fec000383ffff */
.L_x_32:
[----:B------:R-:W-:-:S13]  /*1940*/  LOP3.LUT P0, R6, R5, 0x7, RZ, 0xc0, !PT ;  /* 0x0000000705067812 */ /* 0x000fda000780c0ff */
[----:B------:R-:W-:Y:S05]  /*1950*/  @!P0 BRA `(.L_x_20) ;  /* 0x0000000c00548947 */ /* 0x000fea0003800000 */
[----:B------:R-:W-:Y:S02]  /*1960*/  ISETP.GE.U32.AND P0, PT, R6, 0x4, PT ;  /* 0x000000040600780c */ /* 0x000fe40003f06070 */
[----:B------:R-:W-:-:S04]  /*1970*/  LOP3.LUT R25, R5, 0x3, RZ, 0xc0, !PT ;  /* 0x0000000305197812 */ /* 0x000fc800078ec0ff */
[----:B------:R-:W-:-:S07]  /*1980*/  ISETP.NE.AND P1, PT, R25, RZ, PT ;  /* 0x000000ff1900720c */ /* 0x000fce0003f25270 */
[----:B------:R-:W-:Y:S06]  /*1990*/  @!P0 BRA `(.L_x_34) ;  /* 0x00000000007c8947 */ /* 0x000fec0003800000 */
[----:B------:R-:W0:Y:S01]  /*19a0*/  LDC.64 R6, c[0x0][0x388] ;  /* 0x0000e200ff067b82 */ /* 0x000e220000000a00 */
[C---:B------:R-:W-:Y:S02]  /*19b0*/  IMAD R21, R9.reuse, R2, R4 ;  /* 0x0000000209157224 */ /* 0x040fe400078e0204 */
[----:B------:R-:W-:-:S03]  /*19c0*/  IMAD R13, R9, R0, R3 ;  /* 0x00000000090d7224 */ /* 0x000fc600078e0203 */
[-C--:B------:R-:W-:Y:S02]  /*19d0*/  IADD3 R17, PT, PT, R21, R2.reuse, RZ ;  /* 0x0000000215117210 */ /* 0x080fe40007ffe0ff */
[----:B------:R-:W1:Y:S02]  /*19e0*/  LDC.64 R10, c[0x0][0x380] ;  /* 0x0000e000ff0a7b82 */ /* 0x000e640000000a00 */
[----:B------:R-:W-:Y:S01]  /*19f0*/  IADD3 R27, PT, PT, R17, R2, RZ ;  /* 0x00000002111b7210 */ /* 0x000fe20007ffe0ff */
        /* <DEDUP_REMOVED lines=10> */
[C---:B------:R-:W-:Y:S01]  /*1aa0*/  IMAD.WIDE.U32 R16, R27.reuse, 0x4, R10 ;  /* 0x000000041b107825 */ /* 0x040fe200078e000a */
[----:B------:R-:W-:Y:S01]  /*1ab0*/  IADD3 R27, PT, PT, R27, R2, RZ ;  /* 0x000000021b1b7210 */ /* 0x000fe20007ffe0ff */
[----:B------:R-:W3:Y:S02]  /*1ac0*/  LDG.E R8, desc[UR8][R22.64] ;  /* 0x0000000816087981 */ /* 0x000ee4000c1e1900 */
[----:B------:R-:W-:-:S02]  /*1ad0*/  IMAD.WIDE.U32 R12, R29, 0x4, R6 ;  /* 0x000000041d0c7825 */ /* 0x000fc400078e0006 */
[----:B------:R-:W4:Y:S02]  /*1ae0*/  LDG.E R17, desc[UR8][R16.64] ;  /* 0x0000000810117981 */ /* 0x000f24000c1e1900 */
[----:B------:R-:W-:Y:S02]  /*1af0*/  IMAD.WIDE.U32 R10, R27, 0x4, R10 ;  /* 0x000000041b0a7825 */ /* 0x000fe400078e000a */
[----:B------:R-:W4:Y:S02]  /*1b00*/  LDG.E R12, desc[UR8][R12.64] ;  /* 0x000000080c0c7981 */ /* 0x000f24000c1e1900 */
[----:B------:R-:W-:Y:S02]  /*1b10*/  IMAD.WIDE.U32 R6, R31, 0x4, R6 ;  /* 0x000000041f067825 */ /* 0x000fe400078e0006 */
[----:B------:R-:W5:Y:S04]  /*1b20*/  LDG.E R11, desc[UR8][R10.64] ;  /* 0x000000080a0b7981 */ /* 0x000f68000c1e1900 */
[----:B------:R-:W5:Y:S01]  /*1b30*/  LDG.E R6, desc[UR8][R6.64] ;  /* 0x0000000806067981 */ /* 0x000f62000c1e1900 */
[----:B------:R-:W-:Y:S01]  /*1b40*/  IADD3 R9, PT, PT, R9, 0x4, RZ ;  /* 0x0000000409097810 */ /* 0x000fe20007ffe0ff */
[----:B--2---:R-:W-:-:S04]  /*1b50*/  FFMA R21, R21, R14, R24 ;  /* 0x0000000e15157223 */ /* 0x004fc80000000018 */
[----:B---3--:R-:W-:-:S04]  /*1b60*/  FFMA R8, R8, R18, R21 ;  /* 0x0000001208087223 */ /* 0x008fc80000000015 */
[----:B----4-:R-:W-:-:S04]  /*1b70*/  FFMA R8, R17, R12, R8 ;  /* 0x0000000c11087223 */ /* 0x010fc80000000008 */
[----:B-----5:R-:W-:-:S07]  /*1b80*/  FFMA R24, R11, R6, R8 ;  /* 0x000000060b187223 */ /* 0x020fce0000000008 */
.L_x_34:
[----:B------:R-:W-:Y:S05]  /*1b90*/  @!P1 BRA `(.L_x_20) ;  /* 0x0000000800c49947 */ /* 0x000fea0003800000 */
[----:B------:R-:W-:Y:S02]  /*1ba0*/  ISETP.NE.AND P0, PT, R25, 0x1, PT ;  /* 0x000000011900780c */ /* 0x000fe40003f05270 */
[----:B------:R-:W-:-:S04]  /*1bb0*/  LOP3.LUT R5, R5, 0x1, RZ, 0xc0, !PT ;  /* 0x0000000105057812 */ /* 0x000fc800078ec0ff */
[----:B------:R-:W-:-:S07]  /*1bc0*/  ISETP.NE.U32.AND P1, PT, R5, 0x1, PT ;  /* 0x000000010500780c */ /* 0x000fce0003f25070 */
[----:B------:R-:W-:Y:S06]  /*1bd0*/  @!P0 BRA `(.L_x_35) ;  /* 0x0000000000448947 */ /* 0x000fec0003800000 */
[----:B------:R-:W0:Y:S01]  /*1be0*/  LDC.64 R6, c[0x0][0x380] ;  /* 0x0000e000ff067b82 */ /* 0x000e220000000a00 */
[C---:B------:R-:W-:Y:S02]  /*1bf0*/  IMAD R5, R9.reuse, R2, R4 ;  /* 0x0000000209057224 */ /* 0x040fe400078e0204 */
[----:B------:R-:W-:-:S05]  /*1c00*/  IMAD R15, R9, R0, R3 ;  /* 0x00000000090f7224 */ /* 0x000fca00078e0203 */
[----:B------:R-:W1:Y:S01]  /*1c10*/  LDC.64 R12, c[0x0][0x388] ;  /* 0x0000e200ff0c7b82 */ /* 0x000e620000000a00 */
[----:B------:R-:W-:Y:S01]  /*1c20*/  IADD3 R17, PT, PT, R15, R0, RZ ;  /* 0x000000000f117210 */ /* 0x000fe20007ffe0ff */
[C---:B0-----:R-:W-:Y:S01]  /*1c30*/  IMAD.WIDE.U32 R10, R5.reuse, 0x4, R6 ;  /* 0x00000004050a7825 */ /* 0x041fe200078e0006 */
[----:B------:R-:W-:-:S03]  /*1c40*/  IADD3 R5, PT, PT, R5, R2, RZ ;  /* 0x0000000205057210 */ /* 0x000fc60007ffe0ff */
[----:B-1----:R-:W-:Y:S02]  /*1c50*/  IMAD.WIDE.U32 R14, R15, 0x4, R12 ;  /* 0x000000040f0e7825 */ /* 0x002fe400078e000c */
[----:B------:R-:W2:Y:S02]  /*1c60*/  LDG.E R11, desc[UR8][R10.64] ;  /* 0x000000080a0b7981 */ /* 0x000ea4000c1e1900 */
[----:B------:R-:W-:Y:S02]  /*1c70*/  IMAD.WIDE.U32 R6, R5, 0x4, R6 ;  /* 0x0000000405067825 */ /* 0x000fe400078e0006 */
[----:B------:R-:W2:Y:S02]  /*1c80*/  LDG.E R14, desc[UR8][R14.64] ;  /* 0x000000080e0e7981 */ /* 0x000ea4000c1e1900 */
[----:B------:R-:W-:Y:S02]  /*1c90*/  IMAD.WIDE.U32 R12, R17, 0x4, R12 ;  /* 0x00000004110c7825 */ /* 0x000fe400078e000c */
[----:B------:R-:W3:Y:S04]  /*1ca0*/  LDG.E R7, desc[UR8][R6.64] ;  /* 0x0000000806077981 */ /* 0x000ee8000c1e1900 */
[----:B------:R-:W3:Y:S01]  /*1cb0*/  LDG.E R12, desc[UR8][R12.64] ;  /* 0x000000080c0c7981 */ /* 0x000ee2000c1e1900 */
[----:B------:R-:W-:Y:S01]  /*1cc0*/  IADD3 R9, PT, PT, R9, 0x2, RZ ;  /* 0x0000000209097810 */ /* 0x000fe20007ffe0ff */
[----:B--2---:R-:W-:-:S04]  /*1cd0*/  FFMA R24, R11, R14, R24 ;  /* 0x0000000e0b187223 */ /* 0x004fc80000000018 */
[----:B---3--:R-:W-:-:S07]  /*1ce0*/  FFMA R24, R7, R12, R24 ;  /* 0x0000000c07187223 */ /* 0x008fce0000000018 */
.L_x_35:
[----:B------:R-:W-:Y:S05]  /*1cf0*/  @P1 BRA `(.L_x_20) ;  /* 0x00000008006c1947 */ /* 0x000fea0003800000 */
[----:B------:R-:W0:Y:S01]  /*1d00*/  LDC.64 R6, c[0x0][0x380] ;  /* 0x0000e000ff067b82 */ /* 0x000e220000000a00 */
[C---:B------:R-:W-:Y:S02]  /*1d10*/  IMAD R5, R9.reuse, R2, R4 ;  /* 0x0000000209057224 */ /* 0x040fe400078e0204 */
        /* <DEDUP_REMOVED lines=8> */
.L_x_31:
[C---:B------:R-:W-:Y:S01]  /*1da0*/  ISETP.GE.U32.AND P1, PT, R5.reuse, 0x8, PT ;  /* 0x000000080500780c */ /* 0x040fe20003f26070 */
[----:B------:R-:W-:Y:S01]  /*1db0*/  HFMA2 R24, -RZ, RZ, 0, 0 ;  /* 0x00000000ff187431 */ /* 0x000fe200000001ff */
[----:B------:R-:W-:Y:S02]  /*1dc0*/  LOP3.LUT R7, R5, 0x7, RZ, 0xc0, !PT ;  /* 0x0000000705077812 */ /* 0x000fe400078ec0ff */
[----:B------:R-:W-:Y:S02]  /*1dd0*/  MOV R8, RZ ;  /* 0x000000ff00087202 */ /* 0x000fe40000000f00 */
[----:B------:R-:W-:-:S07]  /*1de0*/  ISETP.NE.AND P0, PT, R7, RZ, PT ;  /* 0x000000ff0700720c */ /* 0x000fce0003f05270 */
[----:B------:R-:W-:Y:S06]  /*1df0*/  @!P1 BRA `(.L_x_36) ;  /* 0x0000000400249947 */ /* 0x000fec0003800000 */
[----:B------:R-:W-:Y:S01]  /*1e00*/  LOP3.LUT R8, R5, 0xfffffff8, RZ, 0xc0, !PT ;  /* 0xfffffff805087812 */ /* 0x000fe200078ec0ff */
[C-C-:B------:R-:W-:Y:S01]  /*1e10*/  IMAD R10, R2.reuse, 0x3, R4.reuse ;  /* 0x00000003020a7824 */ /* 0x140fe200078e0204 */
[C---:B------:R-:W-:Y:S01]  /*1e20*/  IADD3 R6, PT, PT, R2.reuse, UR4, R11 ;  /* 0x0000000402067c10 */ /* 0x040fe2000fffe00b */
[C-C-:B------:R-:W-:Y:S01]  /*1e30*/  IMAD R12, R2.reuse, 0x5, R4.reuse ;  /* 0x00000005020c7824 */ /* 0x140fe200078e0204 */
[CC--:B------:R-:W-:Y:S01]  /*1e40*/  LEA R9, R2.reuse, R4.reuse, 0x1 ;  /* 0x0000000402097211 */ /* 0x0c0fe200078e08ff */
[C-C-:B------:R-:W-:Y:S01]  /*1e50*/  IMAD R13, R2.reuse, 0x6, R4.reuse ;  /* 0x00000006020d7824 */ /* 0x140fe200078e0204 */
[CC--:B------:R-:W-:Y:S01]  /*1e60*/  LEA R11, R2.reuse, R4.reuse, 0x2 ;  /* 0x00000004020b7211 */ /* 0x0c0fe200078e10ff */
[----:B------:R-:W-:Y:S01]  /*1e70*/  IMAD R14, R2, 0x7, R4 ;  /* 0x00000007020e7824 */ /* 0x000fe200078e0204 */
[----:B------:R-:W-:Y:S01]  /*1e80*/  MOV R24, RZ ;  /* 0x000000ff00187202 */ /* 0x000fe20000000f00 */
[----:B------:R-:W-:Y:S01]  /*1e90*/  IMAD R22, R3, R5, 0x3 ;  /* 0x0000000303167424 */ /* 0x000fe200078e0205 */
[----:B------:R-:W-:-:S02]  /*1ea0*/  MOV R15, R4 ;  /* 0x00000004000f7202 */ /* 0x000fc40000000f00 */
[----:B------:R-:W-:-:S07]  /*1eb0*/  IADD3 R23, PT, PT, -R8, RZ, RZ ;  /* 0x000000ff08177210 */ /* 0x000fce0007ffe1ff */
.L_x_37:
[----:B------:R-:W0:Y:S01]  /*1ec0*/  LDC.64 R16, c[0x0][0x388] ;  /* 0x0000e200ff107b82 */ /* 0x000e220000000a00 */
[----:B------:R-:W-:-:S07]  /*1ed0*/  IADD3 R27, PT, PT, R22, -0x3, RZ ;  /* 0xfffffffd161b7810 */ /* 0x000fce0007ffe0ff */
[----:B------:R-:W1:Y:S01]  /*1ee0*/  LDC.64 R18, c[0x0][0x380] ;  /* 0x0000e000ff127b82 */ /* 0x000e620000000a00 */
[----:B0-----:R-:W-:-:S05]  /*1ef0*/  IMAD.WIDE.U32 R26, R27, 0x4, R16 ;  /* 0x000000041b1a7825 */ /* 0x001fca00078e0010 */
[----:B------:R-:W2:Y:S01]  /*1f00*/  LDG.E R25, desc[UR8][R26.64] ;  /* 0x000000081a197981 */ /* 0x000ea2000c1e1900 */
[----:B-1----:R-:W-:-:S05]  /*1f10*/  IMAD.WIDE.U32 R20, R15, 0x4, R18 ;  /* 0x000000040f147825 */ /* 0x002fca00078e0012 */
[----:B------:R0:W2:Y:S01]  /*1f20*/  LDG.E R29, desc[UR8][R20.64] ;  /* 0x00000008141d7981 */ /* 0x0000a2000c1e1900 */
[C---:B------:R-:W-:Y:S02]  /*1f30*/  IADD3 R37, PT, PT, R22.reuse, 0x1, RZ ;  /* 0x0000000116257810 */ /* 0x040fe40007ffe0ff */
[C---:B------:R-:W-:Y:S01]  /*1f40*/  IADD3 R28, PT, PT, R22.reuse, 0x2, RZ ;  /* 0x00000002161c7810 */ /* 0x040fe20007ffe0ff */
[----:B------:R-:W-:-:S04]  /*1f50*/  IMAD.WIDE.U32 R30, R22, 0x4, R16 ;  /* 0x00000004161e7825 */ /* 0x000fc800078e0010 */
[--C-:B0-----:R-:W-:Y:S01]  /*1f60*/  IMAD.WIDE.U32 R20, R37, 0x4, R16.reuse ;  /* 0x0000000425147825 */ /* 0x101fe200078e0010 */
[----:B------:R-:W-:Y:S01]  /*1f70*/  IADD3 R35, PT, PT, R22, -0x2, RZ ;  /* 0xfffffffe16237810 */ /* 0x000fe20007ffe0ff */
[----:B------:R-:W3:Y:S02]  /*1f80*/  LDG.E R30, desc[UR8][R30.64] ;  /* 0x000000081e1e7981 */ /* 0x000ee4000c1e1900 */
[--C-:B------:R-:W-:Y:S02]  /*1f90*/  IMAD.WIDE.U32 R26, R28, 0x4, R16.reuse ;  /* 0x000000041c1a7825 */ /* 0x100fe400078e0010 */
[----:B------:R0:W4:Y:S01]  /*1fa0*/  LDG.E R28, desc[UR8][R20.64] ;  /* 0x00000008141c7981 */ /* 0x000122000c1e1900 */
[----:B------:R-:W-:Y:S01]  /*1fb0*/  IADD3 R33, PT, PT, R22, -0x1, RZ ;  /* 0xffffffff16217810 */ /* 0x000fe20007ffe0ff */
[----:B------:R-:W-:Y:S02]  /*1fc0*/  IMAD.WIDE.U32 R34, R35, 0x4, R16 ;  /* 0x0000000423227825 */ /* 0x000fe400078e0010 */
[----:B------:R-:W5:Y:S02]  /*1fd0*/  LDG.E R26, desc[UR8][R26.64] ;  /* 0x000000081a1a7981 */ /* 0x000f64000c1e1900 */
[----:B0-----:R-:W-:-:S02]  /*1fe0*/  IMAD.WIDE.U32 R20, R9, 0x4, R18 ;  /* 0x0000000409147825 */ /* 0x001fc400078e0012 */
[----:B------:R0:W3:Y:S04]  /*1ff0*/  LDG.E R34, desc[UR8][R34.64] ;  /* 0x0000000822227981 */ /* 0x0000e8000c1e1900 */
[----:B------:R1:W4:Y:S01]  /*2000*/  LDG.E R31, desc[UR8][R20.64] ;  /* 0x00000008141f7981 */ /* 0x000322000c1e1900 */
[----:B------:R-:W-:-:S04]  /*2010*/  IMAD.WIDE.U32 R32, R33, 0x4, R16 ;  /* 0x0000000421207825 */ /* 0x000fc800078e0010 */
[--C-:B------:R-:W-:Y:S01]  /*2020*/  IMAD.WIDE.U32 R36, R6, 0x4, R18.reuse ;  /* 0x0000000406247825 */ /* 0x100fe200078e0012 */
[----:B0-----:R-:W-:Y:S01]  /*2030*/  IADD3 R35, PT, PT, R22, 0x3, RZ ;  /* 0x0000000316237810 */ /* 0x001fe20007ffe0ff */
[----:B------:R-:W4:Y:S02]  /*2040*/  LDG.E R32, desc[UR8][R32.64] ;  /* 0x0000000820207981 */ /* 0x000f24000c1e1900 */
[----:B-1----:R-:W-:-:S05]  /*2050*/  IMAD.WIDE.U32 R20, R11, 0x4, R18 ;  /* 0x000000040b147825 */ /* 0x002fca00078e0012 */
[----:B------:R0:W5:Y:S04]  /*2060*/  LDG.E R27, desc[UR8][R20.64] ;  /* 0x00000008141b7981 */ /* 0x000168000c1e1900 */
[----:B------:R1:W3:Y:S01]  /*2070*/  LDG.E R33, desc[UR8][R36.64] ;  /* 0x0000000824217981 */ /* 0x0002e2000c1e1900 */
[----:B0-----:R-:W-:-:S04]  /*2080*/  IMAD.WIDE.U32 R20, R12, 0x4, R18 ;  /* 0x000000040c147825 */ /* 0x001fc800078e0012 */
[----:B-1----:R-:W-:-:S04]  /*2090*/  IMAD.WIDE.U32 R36, R10, 0x4, R18 ;  /* 0x000000040a247825 */ /* 0x002fc800078e0012 */
[----:B--2---:R-:W-:Y:S02]  /*20a0*/  FFMA R24, R29, R25, R24 ;  /* 0x000000191d187223 */ /* 0x004fe40000000018 */
[----:B------:R0:W2:Y:S04]  /*20b0*/  LDG.E R25, desc[UR8][R20.64] ;  /* 0x0000000814197981 */ /* 0x0000a8000c1e1900 */
[----:B------:R-:W5:Y:S01]  /*20c0*/  LDG.E R29, desc[UR8][R36.64] ;  /* 0x00000008241d7981 */ /* 0x000f62000c1e1900 */
[----:B0-----:R-:W-:Y:S01]  /*20d0*/  IMAD.WIDE.U32 R20, R35, 0x4, R16 ;  /* 0x0000000423147825 */ /* 0x001fe200078e0010 */
[----:B------:R-:W-:-:S05]  /*20e0*/  IADD3 R35, PT, PT, R22, 0x4, RZ ;  /* 0x0000000416237810 */ /* 0x000fca0007ffe0ff */
[----:B------:R-:W-:Y:S01]  /*20f0*/  IMAD.WIDE.U32 R16, R35, 0x4, R16 ;  /* 0x0000000423107825 */ /* 0x000fe200078e0010 */
[----:B------:R-:W2:Y:S04]  /*2100*/  LDG.E R20, desc[UR8][R20.64] ;  /* 0x0000000814147981 */ /* 0x000ea8000c1e1900 */
[----:B------:R0:W2:Y:S02]  /*2110*/  LDG.E R35, desc[UR8][R16.64] ;  /* 0x0000000810237981 */ /* 0x0000a4000c1e1900 */
[----:B0-----:R-:W-:-:S04]  /*2120*/  IMAD.WIDE.U32 R16, R13, 0x4, R18 ;  /* 0x000000040d107825 */ /* 0x001fc800078e0012 */
[----:B------:R-:W-:Y:S01]  /*2130*/  IMAD.WIDE.U32 R18, R14, 0x4, R18 ;  /* 0x000000040e127825 */ /* 0x000fe200078e0012 */
[----:B------:R-:W2:Y:S05]  /*2140*/  LDG.E R37, desc[UR8][R16.64] ;  /* 0x0000000810257981 */ /* 0x000eaa000c1e1900 */
[----:B------:R-:W2:Y:S01]  /*2150*/  LDG.E R18, desc[UR8][R18.64] ;  /* 0x0000000812127981 */ /* 0x000ea2000c1e1900 */
[----:B------:R-:W-:Y:S01]  /*2160*/  IADD3 R23, PT, PT, R23, 0x8, RZ ;  /* 0x0000000817177810 */ /* 0x000fe20007ffe0ff */
[----:B---3--:R-:W-:-:S04]  /*2170*/  FFMA R24, R33, R34, R24 ;  /* 0x0000002221187223 */ /* 0x008fc80000000018 */
[----:B----4-:R-:W-:Y:S01]  /*2180*/  FFMA R24, R31, R32, R24 ;  /* 0x000000201f187223 */ /* 0x010fe20000000018 */
[----:B------:R-:W-:Y:S02]  /*2190*/  ISETP.NE.AND P1, PT, R23, RZ, PT ;  /* 0x000000ff1700720c */ /* 0x000fe40003f25270 */
[----:B------:R-:W-:Y:S02]  /*21a0*/  IADD3 R22, PT, PT, R22, 0x8, RZ ;  /* 0x0000000816167810 */ /* 0x000fe40007ffe0ff */
[C---:B------:R-:W-:Y:S02]  /*21b0*/  LEA R6, R2.reuse, R6, 0x3 ;  /* 0x0000000602067211 */ /* 0x040fe400078e18ff */
[C---:B------:R-:W-:Y:S02]  /*21c0*/  LEA R9, R2.reuse, R9, 0x3 ;  /* 0x0000000902097211 */ /* 0x040fe400078e18ff */
[C---:B------:R-:W-:Y:S02]  /*21d0*/  LEA R10, R2.reuse, R10, 0x3 ;  /* 0x0000000a020a7211 */ /* 0x040fe400078e18ff */
[----:B------:R-:W-:-:S02]  /*21e0*/  LEA R11, R2, R11, 0x3 ;  /* 0x0000000b020b7211 */ /* 0x000fc400078e18ff */
[C---:B------:R-:W-:Y:S02]  /*21f0*/  LEA R12, R2.reuse, R12, 0x3 ;  /* 0x0000000c020c7211 */ /* 0x040fe400078e18ff */
[C---:B------:R-:W-:Y:S02]  /*2200*/  LEA R13, R2.reuse, R13, 0x3 ;  /* 0x0000000d020d7211 */ /* 0x040fe400078e18ff */
[C---:B------:R-:W-:Y:S02]  /*2210*/  LEA R14, R2.reuse, R14, 0x3 ;  /* 0x0000000e020e7211 */ /* 0x040fe400078e18ff */
[----:B------:R-:W-:Y:S01]  /*2220*/  LEA R15, R2, R15, 0x3 ;  /* 0x0000000f020f7211 */ /* 0x000fe200078e18ff */
[----:B-----5:R-:W-:-:S04]  /*2230*/  FFMA R24, R29, R30, R24 ;  /* 0x0000001e1d187223 */ /* 0x020fc80000000018 */
[----:B------:R-:W-:-:S04]  /*2240*/  FFMA R24, R27, R28, R24 ;  /* 0x0000001c1b187223 */ /* 0x000fc80000000018 */
[----:B--2---:R-:W-:-:S04]  /*2250*/  FFMA R24, R25, R26, R24 ;  /* 0x0000001a19187223 */ /* 0x004fc80000000018 */
[----:B------:R-:W-:-:S04]  /*2260*/  FFMA R37, R37, R20, R24 ;  /* 0x0000001425257223 */ /* 0x000fc80000000018 */
[----:B------:R-:W-:Y:S01]  /*2270*/  FFMA R24, R18, R35, R37 ;  /* 0x0000002312187223 */ /* 0x000fe20000000025 */
[----:B------:R-:W-:Y:S06]  /*2280*/  @P1 BRA `(.L_x_37) ;  /* 0xfffffffc000c1947 */ /* 0x000fec000383ffff */
.L_x_36:
[----:B------:R-:W-:Y:S05]  /*2290*/  @!P0 BRA `(.L_x_20) ;  /* 0x0000000400048947 */ /* 0x000fea0003800000 */
[----:B------:R-:W-:Y:S02]  /*22a0*/  ISETP.GE.U32.AND P0, PT, R7, 0x4, PT ;  /* 0x000000040700780c */ /* 0x000fe40003f06070 */
[----:B------:R-:W-:-:S04]  /*22b0*/  LOP3.LUT R25, R5, 0x3, RZ, 0xc0, !PT ;  /* 0x0000000305197812 */ /* 0x000fc800078ec0ff */
[----:B------:R-:W-:-:S07]  /*22c0*/  ISETP.NE.AND P1, PT, R25, RZ, PT ;  /* 0x000000ff1900720c */ /* 0x000fce0003f25270 */
[----:B------:R-:W-:Y:S06]  /*22d0*/  @!P0 BRA `(.L_x_38) ;  /* 0x00000000007c8947 */ /* 0x000fec0003800000 */
[----:B------:R-:W0:Y:S01]  /*22e0*/  LDC.64 R6, c[0x0][0x380] ;  /* 0x0000e000ff067b82 */ /* 0x000e220000000a00 */
[----:B------:R-:W-:Y:S02]  /*22f0*/  IMAD R15, R3, R5, R8 ;  /* 0x00000005030f7224 */ /* 0x000fe400078e0208 */
[----:B------:R-:W-:-:S03]  /*2300*/  IMAD R13, R8, R2, R4 ;  /* 0x00000002080d7224 */ /* 0x000fc600078e0204 */
[C---:B------:R-:W-:Y:S02]  /*2310*/  IADD3 R21, PT, PT, R15.reuse, 0x1, RZ ;  /* 0x000000010f157810 */ /* 0x040fe40007ffe0ff */
[----:B------:R-:W1:Y:S01]  /*2320*/  LDC.64 R10, c[0x0][0x388] ;  /* 0x0000e200ff0a7b82 */ /* 0x000e620000000a00 */
[C---:B------:R-:W-:Y:S02]  /*2330*/  IADD3 R29, PT, PT, R15.reuse, 0x2, RZ ;  /* 0x000000020f1d7810 */ /* 0x040fe40007ffe0ff */
[----:B------:R-:W-:Y:S01]  /*2340*/  IADD3 R31, PT, PT, R15, 0x3, RZ ;  /* 0x000000030f1f7810 */ /* 0x000fe20007ffe0ff */
[C---:B0-----:R-:W-:Y:S01]  /*2350*/  IMAD.WIDE.U32 R16, R13.reuse, 0x4, R6 ;  /* 0x000000040d107825 */ /* 0x041fe200078e0006 */
[----:B------:R-:W-:-:S04]  /*2360*/  IADD3 R13, PT, PT, R13, R2, RZ ;  /* 0x000000020d0d7210 */ /* 0x000fc80007ffe0ff */
[-C--:B------:R-:W-:Y:S01]  /*2370*/  IADD3 R27, PT, PT, R13, R2.reuse, RZ ;  /* 0x000000020d1b7210 */ /* 0x080fe20007ffe0ff */
[--C-:B-1----:R-:W-:Y:S01]  /*2380*/  IMAD.WIDE.U32 R22, R15, 0x4, R10.reuse ;  /* 0x000000040f167825 */ /* 0x102fe200078e000a */
[----:B------:R-:W2:Y:S03]  /*2390*/  LDG.E R17, desc[UR8][R16.64] ;  /* 0x0000000810117981 */ /* 0x000ea6000c1e1900 */
[----:B------:R-:W-:Y:S01]  /*23a0*/  IMAD.WIDE.U32 R20, R21, 0x4, R10 ;  /* 0x0000000415147825 */ /* 0x000fe200078e000a */
[----:B------:R-:W2:Y:S03]  /*23b0*/  LDG.E R9, desc[UR8][R22.64] ;  /* 0x0000000816097981 */ /* 0x000ea6000c1e1900 */
[----:B------:R-:W-:Y:S02]  /*23c0*/  IMAD.WIDE.U32 R18, R13, 0x4, R6 ;  /* 0x000000040d127825 */ /* 0x000fe400078e0006 */
[----:B------:R-:W3:Y:S02]  /*23d0*/  LDG.E R20, desc[UR8][R20.64] ;  /* 0x0000000814147981 */ /* 0x000ee4000c1e1900 */
[----:B------:R-:W-:Y:S01]  /*23e0*/  IMAD.WIDE.U32 R14, R29, 0x4, R10 ;  /* 0x000000041d0e7825 */ /* 0x000fe200078e000a */
[C---:B------:R-:W-:Y:S01]  /*23f0*/  IADD3 R29, PT, PT, R27.reuse, R2, RZ ;  /* 0x000000021b1d7210 */ /* 0x040fe20007ffe0ff */
        /* <DEDUP_REMOVED lines=13> */
.L_x_38:
[----:B------:R-:W-:Y:S05]  /*24d0*/  @!P1 BRA `(.L_x_20) ;  /* 0x0000000000749947 */ /* 0x000fea0003800000 */
[----:B------:R-:W0:Y:S01]  /*24e0*/  LDC.64 R14, c[0x0][0x380] ;  /* 0x0000e000ff0e7b82 */ /* 0x000e220000000a00 */
[----:B------:R-:W-:Y:S02]  /*24f0*/  ISETP.NE.AND P0, PT, R25, 0x1, PT ;  /* 0x000000011900780c */ /* 0x000fe40003f05270 */
[----:B------:R-:W-:-:S04]  /*2500*/  LOP3.LUT R9, R5, 0x1, RZ, 0xc0, !PT ;  /* 0x0000000105097812 */ /* 0x000fc800078ec0ff */
[----:B------:R-:W-:Y:S01]  /*2510*/  ISETP.NE.U32.AND P1, PT, R9, 0x1, PT ;  /* 0x000000010900780c */ /* 0x000fe20003f25070 */
[----:B------:R-:W1:Y:S06]  /*2520*/  LDC.64 R12, c[0x0][0x388] ;  /* 0x0000e200ff0c7b82 */ /* 0x000e6c0000000a00 */
[C---:B------:R-:W-:Y:S02]  /*2530*/  @P0 IMAD R17, R8.reuse, R2, R4 ;  /* 0x0000000208110224 */ /* 0x040fe400078e0204 */
[----:B------:R-:W2:Y:S01]  /*2540*/  LDC.64 R10, c[0x0][0x380] ;  /* 0x0000e000ff0a7b82 */ /* 0x000ea20000000a00 */
[----:B------:R-:W-:Y:S01]  /*2550*/  @P0 IMAD R19, R3, R5, R8 ;  /* 0x0000000503130224 */ /* 0x000fe200078e0208 */
[----:B------:R-:W-:-:S02]  /*2560*/  @P0 IADD3 R8, PT, PT, R8, 0x2, RZ ;  /* 0x0000000208080810 */ /* 0x000fc40007ffe0ff */
[----:B------:R-:W-:Y:S02]  /*2570*/  @P0 IADD3 R9, PT, PT, R17, R2, RZ ;  /* 0x0000000211090210 */ /* 0x000fe40007ffe0ff */
[----:B------:R-:W-:Y:S01]  /*2580*/  @P0 IADD3 R21, PT, PT, R19, 0x1, RZ ;  /* 0x0000000113150810 */ /* 0x000fe20007ffe0ff */
[----:B------:R-:W-:Y:S01]  /*2590*/  @!P1 IMAD R5, R3, R5, R8 ;  /* 0x0000000503059224 */ /* 0x000fe200078e0208 */
[----:B------:R-:W3:Y:S01]  /*25a0*/  LDC.64 R6, c[0x0][0x388] ;  /* 0x0000e200ff067b82 */ /* 0x000ee20000000a00 */
[----:B0-----:R-:W-:-:S04]  /*25b0*/  @P0 IMAD.WIDE.U32 R16, R17, 0x4, R14 ;  /* 0x0000000411100825 */ /* 0x001fc800078e000e */
[----:B------:R-:W-:Y:S02]  /*25c0*/  @P0 IMAD.WIDE.U32 R14, R9, 0x4, R14 ;  /* 0x00000004090e0825 */ /* 0x000fe400078e000e */
[----:B------:R-:W4:Y:S02]  /*25d0*/  @P0 LDG.E R17, desc[UR8][R16.64] ;  /* 0x0000000810110981 */ /* 0x000f24000c1e1900 */
[----:B-1----:R-:W-:Y:S02]  /*25e0*/  @P0 IMAD.WIDE.U32 R18, R19, 0x4, R12 ;  /* 0x0000000413120825 */ /* 0x002fe400078e000c */
[----:B------:R-:W5:Y:S02]  /*25f0*/  @P0 LDG.E R15, desc[UR8][R14.64] ;  /* 0x000000080e0f0981 */ /* 0x000f64000c1e1900 */
[----:B------:R-:W-:Y:S02]  /*2600*/  @!P1 IMAD R9, R8, R2, R4 ;  /* 0x0000000208099224 */ /* 0x000fe400078e0204 */
[----:B------:R-:W-:Y:S01]  /*2610*/  @P0 IMAD.WIDE.U32 R12, R21, 0x4, R12 ;  /* 0x00000004150c0825 */ /* 0x000fe200078e000c */
[----:B------:R-:W4:Y:S03]  /*2620*/  @P0 LDG.E R18, desc[UR8][R18.64] ;  /* 0x0000000812120981 */ /* 0x000f26000c1e1900 */
[----:B--2---:R-:W-:-:S02]  /*2630*/  @!P1 IMAD.WIDE.U32 R10, R9, 0x4, R10 ;  /* 0x00000004090a9825 */ /* 0x004fc400078e000a */
[----:B------:R-:W5:Y:S02]  /*2640*/  @P0 LDG.E R12, desc[UR8][R12.64] ;  /* 0x000000080c0c0981 */ /* 0x000f64000c1e1900 */
[----:B---3--:R-:W-:Y:S02]  /*2650*/  @!P1 IMAD.WIDE.U32 R6, R5, 0x4, R6 ;  /* 0x0000000405069825 */ /* 0x008fe400078e0006 */
[----:B------:R-:W2:Y:S04]  /*2660*/  @!P1 LDG.E R11, desc[UR8][R10.64] ;  /* 0x000000080a0b9981 */ /* 0x000ea8000c1e1900 */
[----:B------:R-:W2:Y:S01]  /*2670*/  @!P1 LDG.E R6, desc[UR8][R6.64] ;  /* 0x0000000806069981 */ /* 0x000ea2000c1e1900 */
[----:B----4-:R-:W-:-:S04]  /*2680*/  @P0 FFMA R2, R17, R18, R24 ;  /* 0x0000001211020223 */ /* 0x010fc80000000018 */
[----:B-----5:R-:W-:-:S04]  /*2690*/  @P0 FFMA R24, R15, R12, R2 ;  /* 0x0000000c0f180223 */ /* 0x020fc80000000002 */
[----:B--2---:R-:W-:-:S07]  /*26a0*/  @!P1 FFMA R24, R11, R6, R24 ;  /* 0x000000060b189223 */ /* 0x004fce0000000018 */
.L_x_20:
[----:B------:R-:W0:Y:S01]  /*26b0*/  LDC.64 R6, c[0x0][0x390] ;  /* 0x0000e400ff067b82 */ /* 0x000e220000000a00 */
[----:B------:R-:W-:-:S04]  /*26c0*/  IMAD R3, R4, R0, R3 ;  /* 0x0000000004037224 */ /* 0x000fc800078e0203 */
[----:B0-----:R-:W-:-:S05]  /*26d0*/  IMAD.WIDE.U32 R2, R3, 0x4, R6 ;  /* 0x0000000403027825 */ /* 0x001fca00078e0006 */
[----:B------:R-:W-:Y:S01]  /*26e0*/  STG.E desc[UR8][R2.64], R24 ;  /* 0x0000001802007986 */ /* 0x000fe2000c101908 */
[----:B------:R-:W-:Y:S05]  /*26f0*/  EXIT ;  /* 0x000000000000794d */ /* 0x000fea0003800000 */
.L_x_39:
        /* <DEDUP_REMOVED lines=16> */
.L_x_45:


//--------------------- .text._Z13relu_backwardPfS_S_jj --------------------------
	.section	.text._Z13relu_backwardPfS_S_jj,"ax",@progbits
	.align	128
        .global         _Z13relu_backwardPfS_S_jj
        .type           _Z13relu_backwardPfS_S_jj,@function
        .size           _Z13relu_backwardPfS_S_jj,(.L_x_46 - _Z13relu_backwardPfS_S_jj)
        .other          _Z13relu_backwardPfS_S_jj,@"STO_CUDA_ENTRY STV_DEFAULT"
_Z13relu_backwardPfS_S_jj:
.text._Z13relu_backwardPfS_S_jj:
[----:B------:R-:W-:Y:S01]  /*0000*/  LDC R1, c[0x0][0x37c] ;  /* 0x0000df00ff017b82 */ /* 0x000fe20000000800 */
[----:B------:R-:W0:Y:S07]  /*0010*/  S2R R2, SR_TID.Y ;  /* 0x0000000000027919 */ /* 0x000e2e0000002200 */
[----:B------:R-:W1:Y:S01]  /*0020*/  LDC R0, c[0x0][0x360] ;  /* 0x0000d800ff007b82 */ /* 0x000e620000000800 */
[----:B------:R-:W2:Y:S01]  /*0030*/  LDCU.64 UR6, c[0x0][0x398] ;  /* 0x00007300ff0677ac */ /* 0x000ea20008000a00 */
[----:B------:R-:W1:Y:S06]  /*0040*/  S2R R3, SR_TID.X ;  /* 0x0000000000037919 */ /* 0x000e6c0000002100 */
[----:B------:R-:W0:Y:S08]  /*0050*/  S2UR UR5, SR_CTAID.Y ;  /* 0x00000000000579c3 */ /* 0x000e300000002600 */
[----:B------:R-:W0:Y:S08]  /*0060*/  LDC R5, c[0x0][0x364] ;  /* 0x0000d900ff057b82 */ /* 0x000e300000000800 */
[----:B------:R-:W1:Y:S01]  /*0070*/  S2UR UR4, SR_CTAID.X ;  /* 0x00000000000479c3 */ /* 0x000e620000002500 */
[----:B0-----:R-:W-:-:S05]  /*0080*/  IMAD R5, R5, UR5, R2 ;  /* 0x0000000505057c24 */ /* 0x001fca000f8e0202 */
[----:B--2---:R-:W-:Y:S01]  /*0090*/  ISETP.GE.U32.AND P0, PT, R5, UR6, PT ;  /* 0x0000000605007c0c */ /* 0x004fe2000bf06070 */
[----:B-1----:R-:W-:-:S05]  /*00a0*/  IMAD R0, R0, UR4, R3 ;  /* 0x0000000400007c24 */ /* 0x002fca000f8e0203 */
[----:B------:R-:W-:-:S13]  /*00b0*/  ISETP.GE.U32.OR P0, PT, R0, UR7, P0 ;  /* 0x0000000700007c0c */ /* 0x000fda0008706470 */
[----:B------:R-:W-:Y:S05]  /*00c0*/  @P0 EXIT ;  /* 0x000000000000094d */ /* 0x000fea0003800000 */
[----:B------:R-:W0:Y:S01]  /*00d0*/  LDC.64 R2, c[0x0][0x380] ;  /* 0x0000e000ff027b82 */ /* 0x000e220000000a00 */
[----:B------:R-:W1:Y:S01]  /*00e0*/  LDCU.64 UR4, c[0x0][0x358] ;  /* 0x00006b00ff0477ac */ /* 0x000e620008000a00 */
[----:B------:R-:W-:-:S06]  /*00f0*/  IMAD R7, R5, UR7, R0 ;  /* 0x0000000705077c24 */ /* 0x000fcc000f8e0200 */
[----:B------:R-:W2:Y:S01]  /*0100*/  LDC.64 R4, c[0x0][0x390] ;  /* 0x0000e400ff047b82 */ /* 0x000ea20000000a00 */
[----:B0-----:R-:W-:-:S06]  /*0110*/  IMAD.WIDE.U32 R2, R7, 0x4, R2 ;  /* 0x0000000407027825 */ /* 0x001fcc00078e0002 */
[----:B-1----:R-:W3:Y:S01]  /*0120*/  LDG.E R2, desc[UR4][R2.64] ;  /* 0x0000000402027981 */ /* 0x002ee2000c1e1900 */
[----:B------:R-:W-:Y:S01]  /*0130*/  BSSY.RECONVERGENT B0, `(.L_x_40) ;  /* 0x0000008000007945 */ /* 0x000fe20003800200 */
[----:B------:R-:W-:Y:S02]  /*0140*/  HFMA2 R9, -RZ, RZ, 0, 0 ;  /* 0x00000000ff097431 */ /* 0x000fe400000001ff */
[----:B--2---:R-:W-:Y:S01]  /*0150*/  IMAD.WIDE.U32 R4, R7, 0x4, R4 ;  /* 0x0000000407047825 */ /* 0x004fe200078e0004 */
[----:B---3--:R-:W-:-:S13]  /*0160*/  FSETP.GT.AND P0, PT, R2, RZ, PT ;  /* 0x000000ff0200720b */ /* 0x008fda0003f04000 */
[----:B------:R-:W-:Y:S05]  /*0170*/  @!P0 BRA `(.L_x_41) ;  /* 0x00000000000c8947 */ /* 0x000fea0003800000 */
[----:B------:R-:W0:Y:S02]  /*0180*/  LDC.64 R2, c[0x0][0x388] ;  /* 0x0000e200ff027b82 */ /* 0x000e240000000a00 */
[----:B0-----:R-:W-:-:S05]  /*0190*/  IMAD.WIDE.U32 R2, R7, 0x4, R2 ;  /* 0x0000000407027825 */ /* 0x001fca00078e0002 */
[----:B------:R0:W5:Y:S02]  /*01a0*/  LDG.E R9, desc[UR4][R2.64] ;  /* 0x0000000402097981 */ /* 0x000164000c1e1900 */
.L_x_41:
[----:B------:R-:W-:Y:S05]  /*01b0*/  BSYNC.RECONVERGENT B0 ;  /* 0x0000000000007941 */ /* 0x000fea0003800200 */
.L_x_40:
[----:B-----5:R-:W-:Y:S01]  /*01c0*/  STG.E desc[UR4][R4.64], R9 ;  /* 0x0000000904007986 */ /* 0x020fe2000c101904 */
[----:B------:R-:W-:Y:S05]  /*01d0*/  EXIT ;  /* 0x000000000000794d */ /* 0x000fea0003800000 */
.L_x_42:
        /* <DEDUP_REMOVED lines=10> */
.L_x_46:


//--------------------- .nv.shared.reserved.0     --------------------------
	.section	.nv.shared.reserved.0,"aw",@nobits
	.weak		__nv_reservedSMEM_offset_0_alias
	.size		__nv_reservedSMEM_offset_0_alias, 0, 64
	.other		__nv_reservedSMEM_offset_0_alias,@"STO_CUDA_RESERVED_SHARED STV_DEFAULT"
__nv_reservedSMEM_offset_0_alias:
	.zero		0
	.zero		64


//--------------------- .nv.constant0._Z14reduce_on_axisPKfPfjjb --------------------------
	.section	.nv.constant0._Z14reduce_on_axisPKfPfjjb,"a",@progbits
	.sectionflags	@""
	.align	4
.nv.constant0._Z14reduce_on_axisPKfPfjjb:
	.zero		921


//--------------------- .nv.constant0._Z13mat_mul_naivePKfS0_Pfjjjbb --------------------------
	.section	.nv.constant0._Z13mat_mul_naivePKfS0_Pfjjjbb,"a",@progbits
	.sectionflags	@""
	.align	4
.nv.constant0._Z13mat_mul_naivePKfS0_Pfjjjbb:
	.zero		934


//--------------------- .nv.constant0._Z13relu_backwardPfS_S_jj --------------------------
	.section	.nv.constant0._Z13relu_backwardPfS_S_jj,"a",@progbits
	.sectionflags	@""
	.align	4
.nv.constant0._Z13relu_backwardPfS_S_jj:
	.zero		928


//--------------------- SYMBOLS --------------------------

	.type		.nv.reservedSmem.offset0,@object
	.size		.nv.reservedSmem.offset0,0x4
